	.target	sm_90a

	.elftype	@"ET_EXEC"


//--------------------- .note.nv.tkinfo           --------------------------
	.section	.note.nv.tkinfo,"",@"SHT_NOTE"
	.sectionflags	@"SHF_NOTE_NV_TKINFO"
	.tkinfo
        /*0018*/ 	.word	0x00000002
        /*0030*/ 	.string	""
        /*0030*/ 	.string	"ptxas"
        /*0030*/ 	.string	"Cuda compilation tools, release 13.0, V13.0.88"
        /*0030*/ 	.string	"Build cuda_13.0.r13.0/compiler.36424714_0"
        /*0030*/ 	.string	"-arch sm_90a -m 64 "



//--------------------- .note.nv.cuinfo           --------------------------
	.section	.note.nv.cuinfo,"",@"SHT_NOTE"
	.sectionflags	@"SHF_NOTE_NV_CUINFO"
        /*0018*/ 	.short	0x0002
        /*001a*/ 	.short	0x005a
        /*001c*/ 	.short	0x0082
	.zero		2


//--------------------- .nv.info                  --------------------------
	.section	.nv.info,"",@"SHT_CUDA_INFO"
	.align	4


	//----- nvinfo : EIATTR_REGCOUNT
	.align		4
        /*0000*/ 	.byte	0x04, 0x2f
        /*0002*/ 	.short	(.L_15 - .L_14)
	.align		4
.L_14:
        /*0004*/ 	.word	index@(_ZN7cutlass13device_kernelINS_4gemm6kernel13GemmUniversalIN4cute5tupleIJiiiiEEENS1_10collective13CollectiveMmaINS1_34MainloopSm90TmaGmmaWarpSpecializedILi12ENS5_IJNS4_1CILi1EEESB_SB_EEENS1_35KernelTmaWarpSpecializedCooperativeEEENS5_IJNSA_ILi128EEENSA_ILi16EEENSA_ILi64EEEEEENS_10bfloat16_tENS5_IJlSB_lEEESJ_SK_NS4_8TiledMMAINS4_8MMA_AtomIJNS4_4SM904GMMA27MMA_64x16x16_F32BF16BF16_SSILNSO_5MajorE0ELSQ_0ELNSO_7ScaleInE1ELSR_1EEEEEENS4_6LayoutINS5_IJNSA_ILi2EEESB_SB_EEENS5_IJSB_NSA_ILi0EEESX_EEEEENS5_IJNS4_10UnderscoreES10_S10_EEEEENS4_13SM90_TMA_LOADENS4_14ComposedLayoutINS4_7SwizzleILi3ELi4ELi3EEENS4_18smem_ptr_flag_bitsILi16EEENSU_INS5_IJNSA_ILi8EEESH_EEENS5_IJSH_SB_EEEEEEEvNS4_8identityES13_S1D_vS1E_EENS_8epilogue10collective6detail29Sm90TmaWarpSpecializedAdapterINS1H_15DefaultEpilogueISJ_SK_SK_NS1G_6thread17LinearCombinationISJ_Li1EffLNS1L_9ScaleType4KindE0ELNS_15FloatRoundStyleE2ESJ_EENS1_15EpilogueDefaultEEEEEvvEEEEvNT_6ParamsE)
        /*0008*/ 	.word	0x000000a8


	//----- nvinfo : EIATTR_FRAME_SIZE
	.align		4
.L_15:
        /*000c*/ 	.byte	0x04, 0x11
        /*000e*/ 	.short	(.L_17 - .L_16)
	.align		4
.L_16:
        /*0010*/ 	.word	index@(_ZN7cutlass13device_kernelINS_4gemm6kernel13GemmUniversalIN4cute5tupleIJiiiiEEENS1_10collective13CollectiveMmaINS1_34MainloopSm90TmaGmmaWarpSpecializedILi12ENS5_IJNS4_1CILi1EEESB_SB_EEENS1_35KernelTmaWarpSpecializedCooperativeEEENS5_IJNSA_ILi128EEENSA_ILi16EEENSA_ILi64EEEEEENS_10bfloat16_tENS5_IJlSB_lEEESJ_SK_NS4_8TiledMMAINS4_8MMA_AtomIJNS4_4SM904GMMA27MMA_64x16x16_F32BF16BF16_SSILNSO_5MajorE0ELSQ_0ELNSO_7ScaleInE1ELSR_1EEEEEENS4_6LayoutINS5_IJNSA_ILi2EEESB_SB_EEENS5_IJSB_NSA_ILi0EEESX_EEEEENS5_IJNS4_10UnderscoreES10_S10_EEEEENS4_13SM90_TMA_LOADENS4_14ComposedLayoutINS4_7SwizzleILi3ELi4ELi3EEENS4_18smem_ptr_flag_bitsILi16EEENSU_INS5_IJNSA_ILi8EEESH_EEENS5_IJSH_SB_EEEEEEEvNS4_8identityES13_S1D_vS1E_EENS_8epilogue10collective6detail29Sm90TmaWarpSpecializedAdapterINS1H_15DefaultEpilogueISJ_SK_SK_NS1G_6thread17LinearCombinationISJ_Li1EffLNS1L_9ScaleType4KindE0ELNS_15FloatRoundStyleE2ESJ_EENS1_15EpilogueDefaultEEEEEvvEEEEvNT_6ParamsE)
        /*0014*/ 	.word	0x00000000


	//----- nvinfo : EIATTR_MIN_STACK_SIZE
	.align		4
.L_17:
        /*0018*/ 	.byte	0x04, 0x12
        /*001a*/ 	.short	(.L_19 - .L_18)
	.align		4
.L_18:
        /*001c*/ 	.word	index@(_ZN7cutlass13device_kernelINS_4gemm6kernel13GemmUniversalIN4cute5tupleIJiiiiEEENS1_10collective13CollectiveMmaINS1_34MainloopSm90TmaGmmaWarpSpecializedILi12ENS5_IJNS4_1CILi1EEESB_SB_EEENS1_35KernelTmaWarpSpecializedCooperativeEEENS5_IJNSA_ILi128EEENSA_ILi16EEENSA_ILi64EEEEEENS_10bfloat16_tENS5_IJlSB_lEEESJ_SK_NS4_8TiledMMAINS4_8MMA_AtomIJNS4_4SM904GMMA27MMA_64x16x16_F32BF16BF16_SSILNSO_5MajorE0ELSQ_0ELNSO_7ScaleInE1ELSR_1EEEEEENS4_6LayoutINS5_IJNSA_ILi2EEESB_SB_EEENS5_IJSB_NSA_ILi0EEESX_EEEEENS5_IJNS4_10UnderscoreES10_S10_EEEEENS4_13SM90_TMA_LOADENS4_14ComposedLayoutINS4_7SwizzleILi3ELi4ELi3EEENS4_18smem_ptr_flag_bitsILi16EEENSU_INS5_IJNSA_ILi8EEESH_EEENS5_IJSH_SB_EEEEEEEvNS4_8identityES13_S1D_vS1E_EENS_8epilogue10collective6detail29Sm90TmaWarpSpecializedAdapterINS1H_15DefaultEpilogueISJ_SK_SK_NS1G_6thread17LinearCombinationISJ_Li1EffLNS1L_9ScaleType4KindE0ELNS_15FloatRoundStyleE2ESJ_EENS1_15EpilogueDefaultEEEEEvvEEEEvNT_6ParamsE)
        /*0020*/ 	.word	0x00000000
.L_19:


//--------------------- .nv.compat                --------------------------
	.section	.nv.compat,"",@"SHT_CUDA_COMPAT_INFO"
	.align	4
        /*0000*/ 	.byte	0x02, 0x09, 0x01, 0x00, 0x02, 0x02, 0x04, 0x00, 0x02, 0x05, 0x05, 0x00, 0x03, 0x07, 0x01, 0x01
        /*0010*/ 	.byte	0x02, 0x03, 0x01, 0x00, 0x02, 0x06, 0x01, 0x00, 0x04, 0x0b, 0x08, 0x00, 0x00, 0x00, 0x00, 0x00
        /*0020*/ 	.byte	0x00, 0x00, 0x00, 0x00


//--------------------- .nv.info._ZN7cutlass13device_kernelINS_4gemm6kernel13GemmUniversalIN4cute5tupleIJiiiiEEENS1_10collective13CollectiveMmaINS1_34MainloopSm90TmaGmmaWarpSpecializedILi12ENS5_IJNS4_1CILi1EEESB_SB_EEENS1_35KernelTmaWarpSpecializedCooperativeEEENS5_IJNSA_ILi128EEENSA_ILi16EEENSA_ILi64EEEEEENS_10bfloat16_tENS5_IJlSB_lEEESJ_SK_NS4_8TiledMMAINS4_8MMA_AtomIJNS4_4SM904GMMA27MMA_64x16x16_F32BF16BF16_SSILNSO_5MajorE0ELSQ_0ELNSO_7ScaleInE1ELSR_1EEEEEENS4_6LayoutINS5_IJNSA_ILi2EEESB_SB_EEENS5_IJSB_NSA_ILi0EEESX_EEEEENS5_IJNS4_10UnderscoreES10_S10_EEEEENS4_13SM90_TMA_LOADENS4_14ComposedLayoutINS4_7SwizzleILi3ELi4ELi3EEENS4_18smem_ptr_flag_bitsILi16EEENSU_INS5_IJNSA_ILi8EEESH_EEENS5_IJSH_SB_EEEEEEEvNS4_8identityES13_S1D_vS1E_EENS_8epilogue10collective6detail29Sm90TmaWarpSpecializedAdapterINS1H_15DefaultEpilogueISJ_SK_SK_NS1G_6thread17LinearCombinationISJ_Li1EffLNS1L_9ScaleType4KindE0ELNS_15FloatRoundStyleE2ESJ_EENS1_15EpilogueDefaultEEEEEvvEEEEvNT_6ParamsE --------------------------
	.section	.nv.info._ZN7cutlass13device_kernelINS_4gemm6kernel13GemmUniversalIN4cute5tupleIJiiiiEEENS1_10collective13CollectiveMmaINS1_34MainloopSm90TmaGmmaWarpSpecializedILi12ENS5_IJNS4_1CILi1EEESB_SB_EEENS1_35KernelTmaWarpSpecializedCooperativeEEENS5_IJNSA_ILi128EEENSA_ILi16EEENSA_ILi64EEEEEENS_10bfloat16_tENS5_IJlSB_lEEESJ_SK_NS4_8TiledMMAINS4_8MMA_AtomIJNS4_4SM904GMMA27MMA_64x16x16_F32BF16BF16_SSILNSO_5MajorE0ELSQ_0ELNSO_7ScaleInE1ELSR_1EEEEEENS4_6LayoutINS5_IJNSA_ILi2EEESB_SB_EEENS5_IJSB_NSA_ILi0EEESX_EEEEENS5_IJNS4_10UnderscoreES10_S10_EEEEENS4_13SM90_TMA_LOADENS4_14ComposedLayoutINS4_7SwizzleILi3ELi4ELi3EEENS4_18smem_ptr_flag_bitsILi16EEENSU_INS5_IJNSA_ILi8EEESH_EEENS5_IJSH_SB_EEEEEEEvNS4_8identityES13_S1D_vS1E_EENS_8epilogue10collective6detail29Sm90TmaWarpSpecializedAdapterINS1H_15DefaultEpilogueISJ_SK_SK_NS1G_6thread17LinearCombinationISJ_Li1EffLNS1L_9ScaleType4KindE0ELNS_15FloatRoundStyleE2ESJ_EENS1_15EpilogueDefaultEEEEEvvEEEEvNT_6ParamsE,"",@"SHT_CUDA_INFO"
	.sectionflags	@""
	.align	4


	//----- nvinfo : EIATTR_CUDA_API_VERSION
	.align		4
        /*0000*/ 	.byte	0x04, 0x37
        /*0002*/ 	.short	(.L_21 - .L_20)
.L_20:
        /*0004*/ 	.word	0x00000082


	//----- nvinfo : EIATTR_KPARAM_INFO
	.align		4
.L_21:
        /*0008*/ 	.byte	0x04, 0x17
        /*000a*/ 	.short	(.L_23 - .L_22)
.L_22:
        /*000c*/ 	.word	0x00000000
        /*0010*/ 	.short	0x0000
        /*0012*/ 	.short	0x0070
        /*0014*/ 	.byte	0x00, 0xf0, 0x01, 0x10


	//----- nvinfo : EIATTR_SPARSE_MMA_MASK
	.align		4
.L_23:
        /*0018*/ 	.byte	0x03, 0x50
        /*001a*/ 	.short	0x0000


	//----- nvinfo : EIATTR_MAXREG_COUNT
	.align		4
        /*001c*/ 	.byte	0x03, 0x1b
        /*001e*/ 	.short	0x00a8


	//----- nvinfo : EIATTR_NUM_BARRIERS
	.align		4
        /*0020*/ 	.byte	0x02, 0x4c
        /*0022*/ 	.byte	0x01
	.zero		1


	//----- nvinfo : EIATTR_EXTERNS
	.align		4
        /*0024*/ 	.byte	0x04, 0x0f
        /*0026*/ 	.short	(.L_25 - .L_24)


	//   ....[0]....
	.align		4
.L_24:
        /*0028*/ 	.word	index@(__assertfail)


	//----- nvinfo : EIATTR_MERCURY_ISA_VERSION
	.align		4
.L_25:
        /*002c*/ 	.byte	0x03, 0x5f
        /*002e*/ 	.short	0x0101


	//----- nvinfo : EIATTR_INT_WARP_WIDE_INSTR_OFFSETS
	.align		4
        /*0030*/ 	.byte	0x04, 0x31
        /*0032*/ 	.short	(.L_27 - .L_26)


	//   ....[0]....
.L_26:
        /*0034*/ 	.word	0x000004e0


	//   ....[1]....
        /*0038*/ 	.word	0x00000510


	//   ....[2]....
        /*003c*/ 	.word	0x000005f0


	//----- nvinfo : EIATTR_COOP_GROUP_MASK_REGIDS
	.align		4
.L_27:
        /*0040*/ 	.byte	0x04, 0x29
        /*0042*/ 	.short	(.L_29 - .L_28)


	//   ....[0]....
.L_28:
        /*0044*/ 	.word	0xffffffff


	//   ....[1]....
        /*0048*/ 	.word	0xffffffff


	//   ....[2]....
        /*004c*/ 	.word	0xffffffff


	//   ....[3]....
        /*0050*/ 	.word	0xffffffff


	//   ....[4]....
        /*0054*/ 	.word	0xffffffff


	//----- nvinfo : EIATTR_COOP_GROUP_INSTR_OFFSETS
	.align		4
.L_29:
        /*0058*/ 	.byte	0x04, 0x28
        /*005a*/ 	.short	(.L_31 - .L_30)


	//   ....[0]....
.L_30:
        /*005c*/ 	.word	0x00000060


	//   ....[1]....
        /*0060*/ 	.word	0x00000070


	//   ....[2]....
        /*0064*/ 	.word	0x00000130


	//   ....[3]....
        /*0068*/ 	.word	0x000003f0


	//   ....[4]....
        /*006c*/ 	.word	0x000010b0


	//----- nvinfo : EIATTR_REG_RECONFIG
	.align		4
.L_31:
        /*0070*/ 	.byte	0x01, 0x54
	.zero		2


	//----- nvinfo : EIATTR_SYSCALL_OFFSETS
	.align		4
        /*0074*/ 	.byte	0x04, 0x46
        /*0076*/ 	.short	(.L_33 - .L_32)


	//   ....[0]....
.L_32:
        /*0078*/ 	.word	0x00001270


	//----- nvinfo : EIATTR_MBARRIER_INSTR_OFFSETS
	.align		4
.L_33:
        /*007c*/ 	.byte	0x04, 0x39
        /*007e*/ 	.short	(.L_35 - .L_34)


	//   ....[0]....
.L_34:
        /*0080*/ 	.word	0x00000250
        /*0084*/ 	.word	0x000000ff
        /*0088*/ 	.word	0x00000000
        /*008c*/ 	.short	0x0100
        /*008e*/ 	.byte	0x08
	.zero		1


	//   ....[1]....
        /*0090*/ 	.word	0x00000260
        /*0094*/ 	.word	0x000000ff
        /*0098*/ 	.word	0x00000060
        /*009c*/ 	.short	0x0100
        /*009e*/ 	.byte	0x08
	.zero		1


	//   ....[2]....
        /*00a0*/ 	.word	0x00000270
        /*00a4*/ 	.word	0x000000ff
        /*00a8*/ 	.word	0x00000008
        /*00ac*/ 	.short	0x0100
        /*00ae*/ 	.byte	0x08
	.zero		1


	//   ....[3]....
        /*00b0*/ 	.word	0x00000280
        /*00b4*/ 	.word	0x000000ff
        /*00b8*/ 	.word	0x00000068
        /*00bc*/ 	.short	0x0100
        /*00be*/ 	.byte	0x08
	.zero		1


	//   ....[4]....
        /*00c0*/ 	.word	0x00000290
        /*00c4*/ 	.word	0x000000ff
        /*00c8*/ 	.word	0x00000010
        /*00cc*/ 	.short	0x0100
        /*00ce*/ 	.byte	0x08
	.zero		1


	//   ....[5]....
        /*00d0*/ 	.word	0x000002a0
        /*00d4*/ 	.word	0x000000ff
        /*00d8*/ 	.word	0x00000070
        /*00dc*/ 	.short	0x0100
        /*00de*/ 	.byte	0x08
	.zero		1


	//   ....[6]....
        /*00e0*/ 	.word	0x000002b0
        /*00e4*/ 	.word	0x000000ff
        /*00e8*/ 	.word	0x00000018
        /*00ec*/ 	.short	0x0100
        /*00ee*/ 	.byte	0x08
	.zero		1


	//   ....[7]....
        /*00f0*/ 	.word	0x000002c0
        /*00f4*/ 	.word	0x000000ff
        /*00f8*/ 	.word	0x00000078
        /*00fc*/ 	.short	0x0100
        /*00fe*/ 	.byte	0x08
	.zero		1


	//   ....[8]....
        /*0100*/ 	.word	0x000002d0
        /*0104*/ 	.word	0x000000ff
        /*0108*/ 	.word	0x00000020
        /*010c*/ 	.short	0x0100
        /*010e*/ 	.byte	0x08
	.zero		1


	//   ....[9]....
        /*0110*/ 	.word	0x000002e0
        /*0114*/ 	.word	0x000000ff
        /*0118*/ 	.word	0x00000080
        /*011c*/ 	.short	0x0100
        /*011e*/ 	.byte	0x08
	.zero		1


	//   ....[10]....
        /*0120*/ 	.word	0x000002f0
        /*0124*/ 	.word	0x000000ff
        /*0128*/ 	.word	0x00000028
        /*012c*/ 	.short	0x0100
        /*012e*/ 	.byte	0x08
	.zero		1


	//   ....[11]....
        /*0130*/ 	.word	0x00000300
        /*0134*/ 	.word	0x000000ff
        /*0138*/ 	.word	0x00000088
        /*013c*/ 	.short	0x0100
        /*013e*/ 	.byte	0x08
	.zero		1


	//   ....[12]....
        /*0140*/ 	.word	0x00000310
        /*0144*/ 	.word	0x000000ff
        /*0148*/ 	.word	0x00000030
        /*014c*/ 	.short	0x0100
        /*014e*/ 	.byte	0x08
	.zero		1


	//   ....[13]....
        /*0150*/ 	.word	0x00000320
        /*0154*/ 	.word	0x000000ff
        /*0158*/ 	.word	0x00000090
        /*015c*/ 	.short	0x0100
        /*015e*/ 	.byte	0x08
	.zero		1


	//   ....[14]....
        /*0160*/ 	.word	0x00000330
        /*0164*/ 	.word	0x000000ff
        /*0168*/ 	.word	0x00000038
        /*016c*/ 	.short	0x0100
        /*016e*/ 	.byte	0x08
	.zero		1


	//   ....[15]....
        /*0170*/ 	.word	0x00000340
        /*0174*/ 	.word	0x000000ff
        /*0178*/ 	.word	0x00000098
        /*017c*/ 	.short	0x0100
        /*017e*/ 	.byte	0x08
	.zero		1


	//   ....[16]....
        /*0180*/ 	.word	0x00000350
        /*0184*/ 	.word	0x000000ff
        /*0188*/ 	.word	0x00000040
        /*018c*/ 	.short	0x0100
        /*018e*/ 	.byte	0x08
	.zero		1


	//   ....[17]....
        /*0190*/ 	.word	0x00000360
        /*0194*/ 	.word	0x000000ff
        /*0198*/ 	.word	0x000000a0
        /*019c*/ 	.short	0x0100
        /*019e*/ 	.byte	0x08
	.zero		1


	//   ....[18]....
        /*01a0*/ 	.word	0x00000370
        /*01a4*/ 	.word	0x000000ff
        /*01a8*/ 	.word	0x00000048
        /*01ac*/ 	.short	0x0100
        /*01ae*/ 	.byte	0x08
	.zero		1


	//   ....[19]....
        /*01b0*/ 	.word	0x00000380
        /*01b4*/ 	.word	0x000000ff
        /*01b8*/ 	.word	0x000000a8
        /*01bc*/ 	.short	0x0100
        /*01be*/ 	.byte	0x08
	.zero		1


	//   ....[20]....
        /*01c0*/ 	.word	0x00000390
        /*01c4*/ 	.word	0x000000ff
        /*01c8*/ 	.word	0x00000050
        /*01cc*/ 	.short	0x0100
        /*01ce*/ 	.byte	0x08
	.zero		1


	//   ....[21]....
        /*01d0*/ 	.word	0x000003a0
        /*01d4*/ 	.word	0x000000ff
        /*01d8*/ 	.word	0x000000b0
        /*01dc*/ 	.short	0x0100
        /*01de*/ 	.byte	0x08
	.zero		1


	//   ....[22]....
        /*01e0*/ 	.word	0x000003b0
        /*01e4*/ 	.word	0x000000ff
        /*01e8*/ 	.word	0x00000058
        /*01ec*/ 	.short	0x0100
        /*01ee*/ 	.byte	0x08
	.zero		1


	//   ....[23]....
        /*01f0*/ 	.word	0x000003c0
        /*01f4*/ 	.word	0x000000ff
        /*01f8*/ 	.word	0x000000b8
        /*01fc*/ 	.short	0x0100
        /*01fe*/ 	.byte	0x08
	.zero		1


	//   ....[24]....
        /*0200*/ 	.word	0x00000660
        /*0204*/ 	.word	0x000000ff
        /*0208*/ 	.word	0x000000d0
        /*020c*/ 	.short	0x0100
        /*020e*/ 	.byte	0x06
	.zero		1


	//   ....[25]....
        /*0210*/ 	.word	0x000006c0
        /*0214*/ 	.word	0x000000ff
        /*0218*/ 	.word	0x000000d8
        /*021c*/ 	.short	0x0100
        /*021e*/ 	.byte	0x06
	.zero		1


	//   ....[26]....
        /*0220*/ 	.word	0x000012f0
        /*0224*/ 	.word	0x00000003
        /*0228*/ 	.word	0x00000000
        /*022c*/ 	.short	0x010a
        /*022e*/ 	.byte	0x3f
	.zero		1


	//   ....[27]....
        /*0230*/ 	.word	0x00001330
        /*0234*/ 	.word	0x00000003
        /*0238*/ 	.word	0x00000000
        /*023c*/ 	.short	0x010a
        /*023e*/ 	.byte	0x3f
	.zero		1


	//   ....[28]....
        /*0240*/ 	.word	0x000016d0
        /*0244*/ 	.word	0x000000ff
        /*0248*/ 	.word	0x00000000
        /*024c*/ 	.short	0x010a
        /*024e*/ 	.byte	0x08
	.zero		1


	//   ....[29]....
        /*0250*/ 	.word	0x00001710
        /*0254*/ 	.word	0x000000ff
        /*0258*/ 	.word	0x00000000
        /*025c*/ 	.short	0x010a
        /*025e*/ 	.byte	0x08
	.zero		1


	//   ....[30]....
        /*0260*/ 	.word	0x00001970
        /*0264*/ 	.word	0x000000ff
        /*0268*/ 	.word	0x00000000
        /*026c*/ 	.short	0x0101
        /*026e*/ 	.byte	0x08
	.zero		1


	//   ....[31]....
        /*0270*/ 	.word	0x00001b70
        /*0274*/ 	.word	0x000000ff
        /*0278*/ 	.word	0x00000000
        /*027c*/ 	.short	0x0101
        /*027e*/ 	.byte	0x06
	.zero		1


	//   ....[32]....
        /*0280*/ 	.word	0x00003940
        /*0284*/ 	.word	0x0000000d
        /*0288*/ 	.word	0x00000060
        /*028c*/ 	.short	0x010a
        /*028e*/ 	.byte	0x3f
	.zero		1


	//   ....[33]....
        /*0290*/ 	.word	0x00003cd0
        /*0294*/ 	.word	0x00000005
        /*0298*/ 	.word	0x000000d8
        /*029c*/ 	.short	0x0101
        /*029e*/ 	.byte	0x3f
	.zero		1


	//   ....[34]....
        /*02a0*/ 	.word	0x00004400
        /*02a4*/ 	.word	0x00000005
        /*02a8*/ 	.word	0x00000000
        /*02ac*/ 	.short	0x010a
        /*02ae*/ 	.byte	0x3f
	.zero		1


	//   ....[35]....
        /*02b0*/ 	.word	0x00004480
        /*02b4*/ 	.word	0x00000007
        /*02b8*/ 	.word	0x00000000
        /*02bc*/ 	.short	0x010a
        /*02be*/ 	.byte	0x3f
	.zero		1


	//   ....[36]....
        /*02c0*/ 	.word	0x00004510
        /*02c4*/ 	.word	0x00000006
        /*02c8*/ 	.word	0x00000000
        /*02cc*/ 	.short	0x010a
        /*02ce*/ 	.byte	0x3f
	.zero		1


	//   ....[37]....
        /*02d0*/ 	.word	0x000045a0
        /*02d4*/ 	.word	0x00000009
        /*02d8*/ 	.word	0x00000000
        /*02dc*/ 	.short	0x010a
        /*02de*/ 	.byte	0x3f
	.zero		1


	//   ....[38]....
        /*02e0*/ 	.word	0x00004630
        /*02e4*/ 	.word	0x00000006
        /*02e8*/ 	.word	0x00000000
        /*02ec*/ 	.short	0x010a
        /*02ee*/ 	.byte	0x3f
	.zero		1


	//   ....[39]....
        /*02f0*/ 	.word	0x000046c0
        /*02f4*/ 	.word	0x00000009
        /*02f8*/ 	.word	0x00000000
        /*02fc*/ 	.short	0x010a
        /*02fe*/ 	.byte	0x3f
	.zero		1


	//   ....[40]....
        /*0300*/ 	.word	0x00004750
        /*0304*/ 	.word	0x00000006
        /*0308*/ 	.word	0x00000000
        /*030c*/ 	.short	0x010a
        /*030e*/ 	.byte	0x3f
	.zero		1


	//   ....[41]....
        /*0310*/ 	.word	0x000047e0
        /*0314*/ 	.word	0x00000009
        /*0318*/ 	.word	0x00000000
        /*031c*/ 	.short	0x010a
        /*031e*/ 	.byte	0x3f
	.zero		1


	//   ....[42]....
        /*0320*/ 	.word	0x00004870
        /*0324*/ 	.word	0x00000006
        /*0328*/ 	.word	0x00000000
        /*032c*/ 	.short	0x010a
        /*032e*/ 	.byte	0x3f
	.zero		1


	//   ....[43]....
        /*0330*/ 	.word	0x00004900
        /*0334*/ 	.word	0x00000009
        /*0338*/ 	.word	0x00000000
        /*033c*/ 	.short	0x010a
        /*033e*/ 	.byte	0x3f
	.zero		1


	//   ....[44]....
        /*0340*/ 	.word	0x00004990
        /*0344*/ 	.word	0x00000006
        /*0348*/ 	.word	0x00000000
        /*034c*/ 	.short	0x010a
        /*034e*/ 	.byte	0x3f
	.zero		1


	//   ....[45]....
        /*0350*/ 	.word	0x00004a20
        /*0354*/ 	.word	0x00000003
        /*0358*/ 	.word	0x00000000
        /*035c*/ 	.short	0x010a
        /*035e*/ 	.byte	0x3f
	.zero		1


	//   ....[46]....
        /*0360*/ 	.word	0x00004a80
        /*0364*/ 	.word	0x00000003
        /*0368*/ 	.word	0x00000000
        /*036c*/ 	.short	0x010a
        /*036e*/ 	.byte	0x3f
	.zero		1


	//   ....[47]....
        /*0370*/ 	.word	0x00004ae0
        /*0374*/ 	.word	0x00000003
        /*0378*/ 	.word	0x00000000
        /*037c*/ 	.short	0x010a
        /*037e*/ 	.byte	0x3f
	.zero		1


	//   ....[48]....
        /*0380*/ 	.word	0x00004bb0
        /*0384*/ 	.word	0x0000000d
        /*0388*/ 	.word	0x00000060
        /*038c*/ 	.short	0x010a
        /*038e*/ 	.byte	0x3f
	.zero		1


	//   ....[49]....
        /*0390*/ 	.word	0x00004c80
        /*0394*/ 	.word	0x00000005
        /*0398*/ 	.word	0x00000000
        /*039c*/ 	.short	0x010a
        /*039e*/ 	.byte	0x3f
	.zero		1


	//   ....[50]....
        /*03a0*/ 	.word	0x00004cd0
        /*03a4*/ 	.word	0x00000007
        /*03a8*/ 	.word	0x00000000
        /*03ac*/ 	.short	0x010a
        /*03ae*/ 	.byte	0x3f
	.zero		1


	//   ....[51]....
        /*03b0*/ 	.word	0x00004d20
        /*03b4*/ 	.word	0x00000006
        /*03b8*/ 	.word	0x00000000
        /*03bc*/ 	.short	0x010a
        /*03be*/ 	.byte	0x3f
	.zero		1


	//   ....[52]....
        /*03c0*/ 	.word	0x00004d70
        /*03c4*/ 	.word	0x00000009
        /*03c8*/ 	.word	0x00000000
        /*03cc*/ 	.short	0x010a
        /*03ce*/ 	.byte	0x3f
	.zero		1


	//   ....[53]....
        /*03d0*/ 	.word	0x00004dc0
        /*03d4*/ 	.word	0x00000006
        /*03d8*/ 	.word	0x00000000
        /*03dc*/ 	.short	0x010a
        /*03de*/ 	.byte	0x3f
	.zero		1


	//   ....[54]....
        /*03e0*/ 	.word	0x00004e10
        /*03e4*/ 	.word	0x00000009
        /*03e8*/ 	.word	0x00000000
        /*03ec*/ 	.short	0x010a
        /*03ee*/ 	.byte	0x3f
	.zero		1


	//   ....[55]....
        /*03f0*/ 	.word	0x00004e60
        /*03f4*/ 	.word	0x00000006
        /*03f8*/ 	.word	0x00000000
        /*03fc*/ 	.short	0x010a
        /*03fe*/ 	.byte	0x3f
	.zero		1


	//   ....[56]....
        /*0400*/ 	.word	0x00004eb0
        /*0404*/ 	.word	0x00000009
        /*0408*/ 	.word	0x00000000
        /*040c*/ 	.short	0x010a
        /*040e*/ 	.byte	0x3f
	.zero		1


	//   ....[57]....
        /*0410*/ 	.word	0x00004f00
        /*0414*/ 	.word	0x00000006
        /*0418*/ 	.word	0x00000000
        /*041c*/ 	.short	0x010a
        /*041e*/ 	.byte	0x3f
	.zero		1


	//   ....[58]....
        /*0420*/ 	.word	0x00004f50
        /*0424*/ 	.word	0x00000009
        /*0428*/ 	.word	0x00000000
        /*042c*/ 	.short	0x010a
        /*042e*/ 	.byte	0x3f
	.zero		1


	//   ....[59]....
        /*0430*/ 	.word	0x00004fa0
        /*0434*/ 	.word	0x00000006
        /*0438*/ 	.word	0x00000000
        /*043c*/ 	.short	0x010a
        /*043e*/ 	.byte	0x3f
	.zero		1


	//----- nvinfo : EIATTR_NUM_MBARRIERS
	.align		4
.L_35:
        /*0440*/ 	.byte	0x03, 0x38
        /*0442*/ 	.short	0x001a


	//----- nvinfo : EIATTR_EXIT_INSTR_OFFSETS
	.align		4
        /*0444*/ 	.byte	0x04, 0x1c
        /*0446*/ 	.short	(.L_37 - .L_36)


	//   ....[0]....
.L_36:
        /*0448*/ 	.word	0x00000710


	//   ....[1]....
        /*044c*/ 	.word	0x00000fe0


	//   ....[2]....
        /*0450*/ 	.word	0x00002fe0


	//   ....[3]....
        /*0454*/ 	.word	0x00003610


	//   ....[4]....
        /*0458*/ 	.word	0x00004a70


	//----- nvinfo : EIATTR_MAX_THREADS
	.align		4
.L_37:
        /*045c*/ 	.byte	0x04, 0x05
        /*045e*/ 	.short	(.L_39 - .L_38)
.L_38:
        /*0460*/ 	.word	0x00000180
        /*0464*/ 	.word	0x00000001
        /*0468*/ 	.word	0x00000001


	//----- nvinfo : EIATTR_CRS_STACK_SIZE
	.align		4
.L_39:
        /*046c*/ 	.byte	0x04, 0x1e
        /*046e*/ 	.short	(.L_41 - .L_40)
.L_40:
        /*0470*/ 	.word	0x00000000


	//----- nvinfo : EIATTR_CBANK_PARAM_SIZE
	.align		4
.L_41:
        /*0474*/ 	.byte	0x03, 0x19
        /*0476*/ 	.short	0x0470


	//----- nvinfo : EIATTR_PARAM_CBANK
	.align		4
        /*0478*/ 	.byte	0x04, 0x0a
        /*047a*/ 	.short	(.L_43 - .L_42)
	.align		4
.L_42:
        /*047c*/ 	.word	index@(.nv.constant0._ZN7cutlass13device_kernelINS_4gemm6kernel13GemmUniversalIN4cute5tupleIJiiiiEEENS1_10collective13CollectiveMmaINS1_34MainloopSm90TmaGmmaWarpSpecializedILi12ENS5_IJNS4_1CILi1EEESB_SB_EEENS1_35KernelTmaWarpSpecializedCooperativeEEENS5_IJNSA_ILi128EEENSA_ILi16EEENSA_ILi64EEEEEENS_10bfloat16_tENS5_IJlSB_lEEESJ_SK_NS4_8TiledMMAINS4_8MMA_AtomIJNS4_4SM904GMMA27MMA_64x16x16_F32BF16BF16_SSILNSO_5MajorE0ELSQ_0ELNSO_7ScaleInE1ELSR_1EEEEEENS4_6LayoutINS5_IJNSA_ILi2EEESB_SB_EEENS5_IJSB_NSA_ILi0EEESX_EEEEENS5_IJNS4_10UnderscoreES10_S10_EEEEENS4_13SM90_TMA_LOADENS4_14ComposedLayoutINS4_7SwizzleILi3ELi4ELi3EEENS4_18smem_ptr_flag_bitsILi16EEENSU_INS5_IJNSA_ILi8EEESH_EEENS5_IJSH_SB_EEEEEEEvNS4_8identityES13_S1D_vS1E_EENS_8epilogue10collective6detail29Sm90TmaWarpSpecializedAdapterINS1H_15DefaultEpilogueISJ_SK_SK_NS1G_6thread17LinearCombinationISJ_Li1EffLNS1L_9ScaleType4KindE0ELNS_15FloatRoundStyleE2ESJ_EENS1_15EpilogueDefaultEEEEEvvEEEEvNT_6ParamsE)
        /*0480*/ 	.short	0x0210
        /*0482*/ 	.short	0x0470


	//----- nvinfo : EIATTR_SW_WAR
	.align		4
.L_43:
        /*0484*/ 	.byte	0x04, 0x36
        /*0486*/ 	.short	(.L_45 - .L_44)
.L_44:
        /*0488*/ 	.word	0x00000008
.L_45:


//--------------------- .nv.callgraph             --------------------------
	.section	.nv.callgraph,"",@"SHT_CUDA_CALLGRAPH"
	.align	4
	.sectionentsize	8
	.align		4
        /*0000*/ 	.word	0x00000000
	.align		4
        /*0004*/ 	.word	0xffffffff
	.align		4
        /*0008*/ 	.word	index@(_ZN7cutlass13device_kernelINS_4gemm6kernel13GemmUniversalIN4cute5tupleIJiiiiEEENS1_10collective13CollectiveMmaINS1_34MainloopSm90TmaGmmaWarpSpecializedILi12ENS5_IJNS4_1CILi1EEESB_SB_EEENS1_35KernelTmaWarpSpecializedCooperativeEEENS5_IJNSA_ILi128EEENSA_ILi16EEENSA_ILi64EEEEEENS_10bfloat16_tENS5_IJlSB_lEEESJ_SK_NS4_8TiledMMAINS4_8MMA_AtomIJNS4_4SM904GMMA27MMA_64x16x16_F32BF16BF16_SSILNSO_5MajorE0ELSQ_0ELNSO_7ScaleInE1ELSR_1EEEEEENS4_6LayoutINS5_IJNSA_ILi2EEESB_SB_EEENS5_IJSB_NSA_ILi0EEESX_EEEEENS5_IJNS4_10UnderscoreES10_S10_EEEEENS4_13SM90_TMA_LOADENS4_14ComposedLayoutINS4_7SwizzleILi3ELi4ELi3EEENS4_18smem_ptr_flag_bitsILi16EEENSU_INS5_IJNSA_ILi8EEESH_EEENS5_IJSH_SB_EEEEEEEvNS4_8identityES13_S1D_vS1E_EENS_8epilogue10collective6detail29Sm90TmaWarpSpecializedAdapterINS1H_15DefaultEpilogueISJ_SK_SK_NS1G_6thread17LinearCombinationISJ_Li1EffLNS1L_9ScaleType4KindE0ELNS_15FloatRoundStyleE2ESJ_EENS1_15EpilogueDefaultEEEEEvvEEEEvNT_6ParamsE)
	.align		4
        /*000c*/ 	.word	index@(__assertfail)
	.align		4
        /*0010*/ 	.word	0x00000000
	.align		4
        /*0014*/ 	.word	0xfffffffe
	.align		4
        /*0018*/ 	.word	0x00000000
	.align		4
        /*001c*/ 	.word	0xfffffffd
	.align		4
        /*0020*/ 	.word	0x00000000
	.align		4
        /*0024*/ 	.word	0xfffffffc


//--------------------- .nv.constant4             --------------------------
	.section	.nv.constant4,"a",@progbits
	.align	8
	.align		8
.nv.constant4:
        /*0000*/ 	.dword	__assertfail
	.align		8
        /*0008*/ 	.dword	__unnamed_1
	.align		8
        /*0010*/ 	.dword	_ZN39_INTERNAL_ae3f19da_4_k_cu_876eeb47_31954cuda3std3__45__cpo5beginE
	.align		8
        /*0018*/ 	.dword	_ZN39_INTERNAL_ae3f19da_4_k_cu_876eeb47_31954cuda3std3__45__cpo3endE
	.align		8
        /*0020*/ 	.dword	_ZN39_INTERNAL_ae3f19da_4_k_cu_876eeb47_31954cuda3std3__45__cpo6cbeginE
	.align		8
        /*0028*/ 	.dword	_ZN39_INTERNAL_ae3f19da_4_k_cu_876eeb47_31954cuda3std3__45__cpo4cendE
	.align		8
        /*0030*/ 	.dword	_ZN39_INTERNAL_ae3f19da_4_k_cu_876eeb47_31954cuda3std3__441_GLOBAL__N__ae3f19da_4_k_cu_876eeb47_31956ignoreE
	.align		8
        /*0038*/ 	.dword	_ZN39_INTERNAL_ae3f19da_4_k_cu_876eeb47_31954cuda3std3__419piecewise_constructE
	.align		8
        /*0040*/ 	.dword	_ZN39_INTERNAL_ae3f19da_4_k_cu_876eeb47_31954cuda3std3__48in_placeE
	.align		8
        /*0048*/ 	.dword	_ZN39_INTERNAL_ae3f19da_4_k_cu_876eeb47_31954cuda3std6ranges3__45__cpo4swapE
	.align		8
        /*0050*/ 	.dword	_ZN39_INTERNAL_ae3f19da_4_k_cu_876eeb47_31954cuda3std6ranges3__45__cpo9iter_moveE
	.align		8
        /*0058*/ 	.dword	_ZN39_INTERNAL_ae3f19da_4_k_cu_876eeb47_31954cute7productE
	.align		8
        /*0060*/ 	.dword	_ZN39_INTERNAL_ae3f19da_4_k_cu_876eeb47_31954cute1_E
	.align		8
        /*0068*/ 	.dword	$str$22
	.align		8
        /*0070*/ 	.dword	$str$23


//--------------------- .text._ZN7cutlass13device_kernelINS_4gemm6kernel13GemmUniversalIN4cute5tupleIJiiiiEEENS1_10collective13CollectiveMmaINS1_34MainloopSm90TmaGmmaWarpSpecializedILi12ENS5_IJNS4_1CILi1EEESB_SB_EEENS1_35KernelTmaWarpSpecializedCooperativeEEENS5_IJNSA_ILi128EEENSA_ILi16EEENSA_ILi64EEEEEENS_10bfloat16_tENS5_IJlSB_lEEESJ_SK_NS4_8TiledMMAINS4_8MMA_AtomIJNS4_4SM904GMMA27MMA_64x16x16_F32BF16BF16_SSILNSO_5MajorE0ELSQ_0ELNSO_7ScaleInE1ELSR_1EEEEEENS4_6LayoutINS5_IJNSA_ILi2EEESB_SB_EEENS5_IJSB_NSA_ILi0EEESX_EEEEENS5_IJNS4_10UnderscoreES10_S10_EEEEENS4_13SM90_TMA_LOADENS4_14ComposedLayoutINS4_7SwizzleILi3ELi4ELi3EEENS4_18smem_ptr_flag_bitsILi16EEENSU_INS5_IJNSA_ILi8EEESH_EEENS5_IJSH_SB_EEEEEEEvNS4_8identityES13_S1D_vS1E_EENS_8epilogue10collective6detail29Sm90TmaWarpSpecializedAdapterINS1H_15DefaultEpilogueISJ_SK_SK_NS1G_6thread17LinearCombinationISJ_Li1EffLNS1L_9ScaleType4KindE0ELNS_15FloatRoundStyleE2ESJ_EENS1_15EpilogueDefaultEEEEEvvEEEEvNT_6ParamsE --------------------------
	.section	.text._ZN7cutlass13device_kernelINS_4gemm6kernel13GemmUniversalIN4cute5tupleIJiiiiEEENS1_10collective13CollectiveMmaINS1_34MainloopSm90TmaGmmaWarpSpecializedILi12ENS5_IJNS4_1CILi1EEESB_SB_EEENS1_35KernelTmaWarpSpecializedCooperativeEEENS5_IJNSA_ILi128EEENSA_ILi16EEENSA_ILi64EEEEEENS_10bfloat16_tENS5_IJlSB_lEEESJ_SK_NS4_8TiledMMAINS4_8MMA_AtomIJNS4_4SM904GMMA27MMA_64x16x16_F32BF16BF16_SSILNSO_5MajorE0ELSQ_0ELNSO_7ScaleInE1ELSR_1EEEEEENS4_6LayoutINS5_IJNSA_ILi2EEESB_SB_EEENS5_IJSB_NSA_ILi0EEESX_EEEEENS5_IJNS4_10UnderscoreES10_S10_EEEEENS4_13SM90_TMA_LOADENS4_14ComposedLayoutINS4_7SwizzleILi3ELi4ELi3EEENS4_18smem_ptr_flag_bitsILi16EEENSU_INS5_IJNSA_ILi8EEESH_EEENS5_IJSH_SB_EEEEEEEvNS4_8identityES13_S1D_vS1E_EENS_8epilogue10collective6detail29Sm90TmaWarpSpecializedAdapterINS1H_15DefaultEpilogueISJ_SK_SK_NS1G_6thread17LinearCombinationISJ_Li1EffLNS1L_9ScaleType4KindE0ELNS_15FloatRoundStyleE2ESJ_EENS1_15EpilogueDefaultEEEEEvvEEEEvNT_6ParamsE,"ax",@progbits
	.align	128
.text._ZN7cutlass13device_kernelINS_4gemm6kernel13GemmUniversalIN4cute5tupleIJiiiiEEENS1_10collective13CollectiveMmaINS1_34MainloopSm90TmaGmmaWarpSpecializedILi12ENS5_IJNS4_1CILi1EEESB_SB_EEENS1_35KernelTmaWarpSpecializedCooperativeEEENS5_IJNSA_ILi128EEENSA_ILi16EEENSA_ILi64EEEEEENS_10bfloat16_tENS5_IJlSB_lEEESJ_SK_NS4_8TiledMMAINS4_8MMA_AtomIJNS4_4SM904GMMA27MMA_64x16x16_F32BF16BF16_SSILNSO_5MajorE0ELSQ_0ELNSO_7ScaleInE1ELSR_1EEEEEENS4_6LayoutINS5_IJNSA_ILi2EEESB_SB_EEENS5_IJSB_NSA_ILi0EEESX_EEEEENS5_IJNS4_10UnderscoreES10_S10_EEEEENS4_13SM90_TMA_LOADENS4_14ComposedLayoutINS4_7SwizzleILi3ELi4ELi3EEENS4_18smem_ptr_flag_bitsILi16EEENSU_INS5_IJNSA_ILi8EEESH_EEENS5_IJSH_SB_EEEEEEEvNS4_8identityES13_S1D_vS1E_EENS_8epilogue10collective6detail29Sm90TmaWarpSpecializedAdapterINS1H_15DefaultEpilogueISJ_SK_SK_NS1G_6thread17LinearCombinationISJ_Li1EffLNS1L_9ScaleType4KindE0ELNS_15FloatRoundStyleE2ESJ_EENS1_15EpilogueDefaultEEEEEvvEEEEvNT_6ParamsE:
        .type           _ZN7cutlass13device_kernelINS_4gemm6kernel13GemmUniversalIN4cute5tupleIJiiiiEEENS1_10collective13CollectiveMmaINS1_34MainloopSm90TmaGmmaWarpSpecializedILi12ENS5_IJNS4_1CILi1EEESB_SB_EEENS1_35KernelTmaWarpSpecializedCooperativeEEENS5_IJNSA_ILi128EEENSA_ILi16EEENSA_ILi64EEEEEENS_10bfloat16_tENS5_IJlSB_lEEESJ_SK_NS4_8TiledMMAINS4_8MMA_AtomIJNS4_4SM904GMMA27MMA_64x16x16_F32BF16BF16_SSILNSO_5MajorE0ELSQ_0ELNSO_7ScaleInE1ELSR_1EEEEEENS4_6LayoutINS5_IJNSA_ILi2EEESB_SB_EEENS5_IJSB_NSA_ILi0EEESX_EEEEENS5_IJNS4_10UnderscoreES10_S10_EEEEENS4_13SM90_TMA_LOADENS4_14ComposedLayoutINS4_7SwizzleILi3ELi4ELi3EEENS4_18smem_ptr_flag_bitsILi16EEENSU_INS5_IJNSA_ILi8EEESH_EEENS5_IJSH_SB_EEEEEEEvNS4_8identityES13_S1D_vS1E_EENS_8epilogue10collective6detail29Sm90TmaWarpSpecializedAdapterINS1H_15DefaultEpilogueISJ_SK_SK_NS1G_6thread17LinearCombinationISJ_Li1EffLNS1L_9ScaleType4KindE0ELNS_15FloatRoundStyleE2ESJ_EENS1_15EpilogueDefaultEEEEEvvEEEEvNT_6ParamsE,@function
        .size           _ZN7cutlass13device_kernelINS_4gemm6kernel13GemmUniversalIN4cute5tupleIJiiiiEEENS1_10collective13CollectiveMmaINS1_34MainloopSm90TmaGmmaWarpSpecializedILi12ENS5_IJNS4_1CILi1EEESB_SB_EEENS1_35KernelTmaWarpSpecializedCooperativeEEENS5_IJNSA_ILi128EEENSA_ILi16EEENSA_ILi64EEEEEENS_10bfloat16_tENS5_IJlSB_lEEESJ_SK_NS4_8TiledMMAINS4_8MMA_AtomIJNS4_4SM904GMMA27MMA_64x16x16_F32BF16BF16_SSILNSO_5MajorE0ELSQ_0ELNSO_7ScaleInE1ELSR_1EEEEEENS4_6LayoutINS5_IJNSA_ILi2EEESB_SB_EEENS5_IJSB_NSA_ILi0EEESX_EEEEENS5_IJNS4_10UnderscoreES10_S10_EEEEENS4_13SM90_TMA_LOADENS4_14ComposedLayoutINS4_7SwizzleILi3ELi4ELi3EEENS4_18smem_ptr_flag_bitsILi16EEENSU_INS5_IJNSA_ILi8EEESH_EEENS5_IJSH_SB_EEEEEEEvNS4_8identityES13_S1D_vS1E_EENS_8epilogue10collective6detail29Sm90TmaWarpSpecializedAdapterINS1H_15DefaultEpilogueISJ_SK_SK_NS1G_6thread17LinearCombinationISJ_Li1EffLNS1L_9ScaleType4KindE0ELNS_15FloatRoundStyleE2ESJ_EENS1_15EpilogueDefaultEEEEEvvEEEEvNT_6ParamsE,(.L_x_99 - _ZN7cutlass13device_kernelINS_4gemm6kernel13GemmUniversalIN4cute5tupleIJiiiiEEENS1_10collective13CollectiveMmaINS1_34MainloopSm90TmaGmmaWarpSpecializedILi12ENS5_IJNS4_1CILi1EEESB_SB_EEENS1_35KernelTmaWarpSpecializedCooperativeEEENS5_IJNSA_ILi128EEENSA_ILi16EEENSA_ILi64EEEEEENS_10bfloat16_tENS5_IJlSB_lEEESJ_SK_NS4_8TiledMMAINS4_8MMA_AtomIJNS4_4SM904GMMA27MMA_64x16x16_F32BF16BF16_SSILNSO_5MajorE0ELSQ_0ELNSO_7ScaleInE1ELSR_1EEEEEENS4_6LayoutINS5_IJNSA_ILi2EEESB_SB_EEENS5_IJSB_NSA_ILi0EEESX_EEEEENS5_IJNS4_10UnderscoreES10_S10_EEEEENS4_13SM90_TMA_LOADENS4_14ComposedLayoutINS4_7SwizzleILi3ELi4ELi3EEENS4_18smem_ptr_flag_bitsILi16EEENSU_INS5_IJNSA_ILi8EEESH_EEENS5_IJSH_SB_EEEEEEEvNS4_8identityES13_S1D_vS1E_EENS_8epilogue10collective6detail29Sm90TmaWarpSpecializedAdapterINS1H_15DefaultEpilogueISJ_SK_SK_NS1G_6thread17LinearCombinationISJ_Li1EffLNS1L_9ScaleType4KindE0ELNS_15FloatRoundStyleE2ESJ_EENS1_15EpilogueDefaultEEEEEvvEEEEvNT_6ParamsE)
        .other          _ZN7cutlass13device_kernelINS_4gemm6kernel13GemmUniversalIN4cute5tupleIJiiiiEEENS1_10collective13CollectiveMmaINS1_34MainloopSm90TmaGmmaWarpSpecializedILi12ENS5_IJNS4_1CILi1EEESB_SB_EEENS1_35KernelTmaWarpSpecializedCooperativeEEENS5_IJNSA_ILi128EEENSA_ILi16EEENSA_ILi64EEEEEENS_10bfloat16_tENS5_IJlSB_lEEESJ_SK_NS4_8TiledMMAINS4_8MMA_AtomIJNS4_4SM904GMMA27MMA_64x16x16_F32BF16BF16_SSILNSO_5MajorE0ELSQ_0ELNSO_7ScaleInE1ELSR_1EEEEEENS4_6LayoutINS5_IJNSA_ILi2EEESB_SB_EEENS5_IJSB_NSA_ILi0EEESX_EEEEENS5_IJNS4_10UnderscoreES10_S10_EEEEENS4_13SM90_TMA_LOADENS4_14ComposedLayoutINS4_7SwizzleILi3ELi4ELi3EEENS4_18smem_ptr_flag_bitsILi16EEENSU_INS5_IJNSA_ILi8EEESH_EEENS5_IJSH_SB_EEEEEEEvNS4_8identityES13_S1D_vS1E_EENS_8epilogue10collective6detail29Sm90TmaWarpSpecializedAdapterINS1H_15DefaultEpilogueISJ_SK_SK_NS1G_6thread17LinearCombinationISJ_Li1EffLNS1L_9ScaleType4KindE0ELNS_15FloatRoundStyleE2ESJ_EENS1_15EpilogueDefaultEEEEEvvEEEEvNT_6ParamsE,@"STO_CUDA_ENTRY STV_DEFAULT"
_ZN7cutlass13device_kernelINS_4gemm6kernel13GemmUniversalIN4cute5tupleIJiiiiEEENS1_10collective13CollectiveMmaINS1_34MainloopSm90TmaGmmaWarpSpecializedILi12ENS5_IJNS4_1CILi1EEESB_SB_EEENS1_35KernelTmaWarpSpecializedCooperativeEEENS5_IJNSA_ILi128EEENSA_ILi16EEENSA_ILi64EEEEEENS_10bfloat16_tENS5_IJlSB_lEEESJ_SK_NS4_8TiledMMAINS4_8MMA_AtomIJNS4_4SM904GMMA27MMA_64x16x16_F32BF16BF16_SSILNSO_5MajorE0ELSQ_0ELNSO_7ScaleInE1ELSR_1EEEEEENS4_6LayoutINS5_IJNSA_ILi2EEESB_SB_EEENS5_IJSB_NSA_ILi0EEESX_EEEEENS5_IJNS4_10UnderscoreES10_S10_EEEEENS4_13SM90_TMA_LOADENS4_14ComposedLayoutINS4_7SwizzleILi3ELi4ELi3EEENS4_18smem_ptr_flag_bitsILi16EEENSU_INS5_IJNSA_ILi8EEESH_EEENS5_IJSH_SB_EEEEEEEvNS4_8identityES13_S1D_vS1E_EENS_8epilogue10collective6detail29Sm90TmaWarpSpecializedAdapterINS1H_15DefaultEpilogueISJ_SK_SK_NS1G_6thread17LinearCombinationISJ_Li1EffLNS1L_9ScaleType4KindE0ELNS_15FloatRoundStyleE2ESJ_EENS1_15EpilogueDefaultEEEEEvvEEEEvNT_6ParamsE:
[----:B------:R-:W0:Y:S01]  /*0000*/  LDC R1, c[0x0][0x28] ;  /* 0x00000a00ff017b82 */ /* 0x000e220000000800 */
[----:B------:R-:W1:Y:S01]  /*0010*/  S2R R23, SR_TID.X ;  /* 0x0000000000177919 */ /* 0x000e620000002100 */
[----:B------:R-:W-:Y:S01]  /*0020*/  ELECT P0, URZ, PT ;  /* 0x00000000003f782f */ /* 0x000fe20003800000 */
[----:B------:R-:W-:Y:S01]  /*0030*/  BSSY B0, `(.L_x_0) ;  /* 0x000000f000007945 */ /* 0x000fe20003800000 */
[--C-:B-1----:R-:W-:Y:S02]  /*0040*/  SHF.R.U32.HI R0, RZ, 0x5, R23.reuse ;  /* 0x00000005ff007819 */ /* 0x102fe40000011617 */
[----:B------:R-:W-:-:S03]  /*0050*/  SHF.R.U32.HI R22, RZ, 0x7, R23 ;  /* 0x00000007ff167819 */ /* 0x000fc60000011617 */
[----:B------:R-:W1:Y:S04]  /*0060*/  SHFL.IDX PT, R3, R0, RZ, 0x1f ;  /* 0x00001fff00037589 */ /* 0x000e6800000e0000 */
[----:B------:R2:W3:Y:S01]  /*0070*/  SHFL.IDX PT, R5, R22, RZ, 0x1f ;  /* 0x00001fff16057589 */ /* 0x0004e200000e0000 */
[----:B-1----:R-:W-:-:S13]  /*0080*/  ISETP.NE.OR P0, PT, R3, RZ, !P0 ;  /* 0x000000ff0300720c */ /* 0x002fda0004705670 */
[----:B0-23--:R-:W-:Y:S05]  /*0090*/  @P0 BRA `(.L_x_1) ;  /* 0x0000000000200947 */ /* 0x00dfea0003800000 */
[----:B------:R-:W-:Y:S02]  /*00a0*/  ULDC.64 UR4, c[0x0][0x198] ;  /* 0x0000660000047ab9 */ /* 0x000fe40000000a00 */
[----:B------:R-:W-:Y:S02]  /*00b0*/  UIADD3 UR6, UP0, UR4, 0xf0, URZ ;  /* 0x000000f004067890 */ /* 0x000fe4000ff1e03f */
[----:B------:R-:W-:Y:S02]  /*00c0*/  UIADD3 UR4, UP1, UR4, 0x1f0, URZ ;  /* 0x000001f004047890 */ /* 0x000fe4000ff3e03f */
[----:B------:R-:W-:Y:S02]  /*00d0*/  UIADD3.X UR7, URZ, UR5, URZ, UP0, !UPT ;  /* 0x000000053f077290 */ /* 0x000fe400087fe43f */
[----:B------:R-:W-:-:S07]  /*00e0*/  UIADD3.X UR5, URZ, UR5, URZ, UP1, !UPT ;  /* 0x000000053f057290 */ /* 0x000fce0008ffe43f */
[----:B------:R0:W-:Y:S02]  /*00f0*/  UTMACCTL.PF [UR6] ;  /* 0x00000000060079b9 */ /* 0x0001e40008040000 */
[----:B------:R0:W-:Y:S02]  /*0100*/  UTMACCTL.PF [UR4] ;  /* 0x00000000040079b9 */ /* 0x0001e40008040000 */
[----:B0-----:R-:W-:Y:S01]  /*0110*/  NOP ;  /* 0x0000000000007918 */ /* 0x001fe20000000000 */
.L_x_1:
[----:B------:R-:W-:Y:S05]  /*0120*/  BSYNC B0 ;  /* 0x0000000000007941 */ /* 0x000fea0003800000 */
.L_x_0:
[----:B------:R-:W0:Y:S02]  /*0130*/  SHFL.IDX PT, R2, R0, RZ, 0x1f ;  /* 0x00001fff00027589 */ /* 0x000e2400000e0000 */
[----:B0-----:R-:W-:-:S13]  /*0140*/  ISETP.NE.AND P0, PT, R2, RZ, PT ;  /* 0x000000ff0200720c */ /* 0x001fda0003f05270 */
[----:B------:R-:W-:Y:S05]  /*0150*/  @P0 BRA `(.L_x_2) ;  /* 0x0000000000a40947 */ /* 0x000fea0003800000 */
[----:B------:R-:W-:Y:S01]  /*0160*/  ELECT P0, URZ, PT ;  /* 0x00000000003f782f */ /* 0x000fe20003800000 */
[----:B------:R-:W-:-:S12]  /*0170*/  BSSY B0, `(.L_x_2) ;  /* 0x0000027000007945 */ /* 0x000fd80003800000 */
[----:B------:R-:W-:Y:S05]  /*0180*/  @!P0 BRA `(.L_x_3) ;  /* 0x0000000000948947 */ /* 0x000fea0003800000 */
[----:B------:R-:W0:Y:S01]  /*0190*/  S2UR UR8, SR_CgaCtaId ;  /* 0x00000000000879c3 */ /* 0x000e220000008800 */
[----:B------:R-:W-:Y:S01]  /*01a0*/  UMOV UR4, 0x400 ;  /* 0x0000040000047882 */ /* 0x000fe20000000000 */
[----:B------:R-:W-:Y:S01]  /*01b0*/  UMOV UR5, 0x1 ;  /* 0x0000000100057882 */ /* 0x000fe20000000000 */
[----:B------:R-:W-:Y:S02]  /*01c0*/  UMOV UR6, 0x100 ;  /* 0x0000010000067882 */ /* 0x000fe40000000000 */
[----:B------:R-:W-:-:S04]  /*01d0*/  UIADD3 UR6, -UR6, 0x100000, URZ ;  /* 0x0010000006067890 */ /* 0x000fc8000fffe13f */
[----:B------:R-:W-:Y:S02]  /*01e0*/  USHF.L.U32 UR7, UR6, 0xb, URZ ;  /* 0x0000000b06077899 */ /* 0x000fe4000800063f */
[----:B------:R-:W-:Y:S02]  /*01f0*/  USHF.L.U32 UR6, UR6, 0x1, URZ ;  /* 0x0000000106067899 */ /* 0x000fe4000800063f */
[----:B0-----:R-:W-:Y:S02]  /*0200*/  ULEA UR8, UR8, UR4, 0x18 ;  /* 0x0000000408087291 */ /* 0x001fe4000f8ec03f */
[----:B------:R-:W-:-:S04]  /*0210*/  UIADD3 UR4, -UR5, 0x100000, URZ ;  /* 0x0010000005047890 */ /* 0x000fc8000fffe13f */
[----:B------:R-:W-:Y:S02]  /*0220*/  USHF.L.U32 UR5, UR4, 0xb, URZ ;  /* 0x0000000b04057899 */ /* 0x000fe4000800063f */
[----:B------:R-:W-:Y:S01]  /*0230*/  USHF.L.U32 UR4, UR4, 0x1, URZ ;  /* 0x0000000104047899 */ /* 0x000fe2000800063f */
[----:B------:R-:W0:Y:S11]  /*0240*/  FENCE.VIEW.ASYNC.S ;  /* 0x00000000000073c6 */ /* 0x000e360000000000 */
[----:B0-----:R0:W1:Y:S01]  /*0250*/  SYNCS.EXCH.64 URZ, [UR8], UR4 ;  /* 0x00000004083f75b2 */ /* 0x0010620008000100 */
[----:B------:R0:W2:Y:S01]  /*0260*/  SYNCS.EXCH.64 URZ, [UR8+0x60], UR6 ;  /* 0x00006006083f75b2 */ /* 0x0000a20008000100 */
[----:B------:R0:W3:Y:S01]  /*0270*/  SYNCS.EXCH.64 URZ, [UR8+0x8], UR4 ;  /* 0x00000804083f75b2 */ /* 0x0000e20008000100 */
[----:B------:R0:W4:Y:S01]  /*0280*/  SYNCS.EXCH.64 URZ, [UR8+0x68], UR6 ;  /* 0x00006806083f75b2 */ /* 0x0001220008000100 */
[----:B------:R0:W0:Y:S01]  /*0290*/  SYNCS.EXCH.64 URZ, [UR8+0x10], UR4 ;  /* 0x00001004083f75b2 */ /* 0x0000220008000100 */
        /* <DEDUP_REMOVED lines=19> */
[----:B-1----:R-:W-:Y:S01]  /*03d0*/  NOP ;  /* 0x0000000000007918 */ /* 0x002fe20000000000 */
.L_x_3:
[----:B0-----:R-:W-:Y:S05]  /*03e0*/  BSYNC B0 ;  /* 0x0000000000007941 */ /* 0x001fea0003800000 */
.L_x_2:
[----:B------:R-:W0:Y:S01]  /*03f0*/  SHFL.IDX PT, R0, R0, RZ, 0x1f ;  /* 0x00001fff00007589 */ /* 0x000e2200000e0000 */
[----:B------:R-:W-:Y:S01]  /*0400*/  ELECT P0, URZ, PT ;  /* 0x00000000003f782f */ /* 0x000fe20003800000 */
[----:B------:R-:W1:Y:S01]  /*0410*/  LDC R19, c[0x0][0x65c] ;  /* 0x00019700ff137b82 */ /* 0x000e620000000800 */
[----:B------:R-:W-:Y:S01]  /*0420*/  SHF.R.S32.HI R6, RZ, 0x1f, R3 ;  /* 0x0000001fff067819 */ /* 0x000fe20000011403 */
[----:B------:R-:W5:Y:S01]  /*0430*/  S2R R4, SR_CTAID.Y ;  /* 0x0000000000047919 */ /* 0x000f620000002600 */
[----:B------:R-:W-:Y:S01]  /*0440*/  UMOV UR4, 0x20 ;  /* 0x0000002000047882 */ /* 0x000fe20000000000 */
[----:B------:R-:W-:Y:S01]  /*0450*/  ISETP.NE.AND P2, PT, R5, RZ, PT ;  /* 0x000000ff0500720c */ /* 0x000fe20003f45270 */
[----:B------:R-:W-:Y:S01]  /*0460*/  NOP ;  /* 0x0000000000007918 */ /* 0x000fe20000000000 */
[----:B------:R-:W2:Y:S01]  /*0470*/  S2R R2, SR_CTAID.X ;  /* 0x0000000000027919 */ /* 0x000ea20000002500 */
[----:B------:R-:W-:Y:S01]  /*0480*/  LEA.HI R6, R6, R3, RZ, 0x2 ;  /* 0x0000000306067211 */ /* 0x000fe200078f10ff */
[----:B------:R-:W-:Y:S01]  /*0490*/  NOP ;  /* 0x0000000000007918 */ /* 0x000fe20000000000 */
[----:B0-----:R-:W-:-:S02]  /*04a0*/  ISETP.NE.OR P0, PT, R0, RZ, !P0 ;  /* 0x000000ff0000720c */ /* 0x001fc40004705670 */
[----:B-1----:R-:W-:-:S04]  /*04b0*/  ISETP.NE.AND P3, PT, R19, 0x1, PT ;  /* 0x000000011300780c */ /* 0x002fc80003f65270 */
[----:B------:R-:W-:Y:S02]  /*04c0*/  P2R R0, PR, RZ, 0x8 ;  /* 0x00000008ff007803 */ /* 0x000fe40000000000 */
[----:B------:R-:W-:-:S05]  /*04d0*/  LOP3.LUT R0, R6, 0xfffffffc, RZ, 0xc0, !PT ;  /* 0xfffffffc06007812 */ /* 0x000fca00078ec0ff */
[----:B------:R-:W-:Y:S01]  /*04e0*/  VOTEU.ALL UP0, P0 ;  /* 0x00000000003f7886 */ /* 0x000fe20000000000 */
[----:B------:R-:W-:Y:S01]  /*04f0*/  IMAD.IADD R0, R3, 0x1, -R0 ;  /* 0x0000000103007824 */ /* 0x000fe200078e0a00 */
[----:B------:R-:W2:Y:S01]  /*0500*/  @P3 LDC R17, c[0x0][0x10] ;  /* 0x00000400ff113b82 */ /* 0x000ea20000000800 */
[----:B------:R-:W-:Y:S01]  /*0510*/  VOTEU.ALL UP1, P0 ;  /* 0x00000000003f7886 */ /* 0x000fe20000020000 */
[----:B-----5:R-:W-:Y:S01]  /*0520*/  @P3 IMAD.MOV.U32 R6, RZ, RZ, R4 ;  /* 0x000000ffff063224 */ /* 0x020fe200078e0004 */
[----:B------:R-:W-:Y:S01]  /*0530*/  @!UP0 UMOV UR6, 0x400 ;  /* 0x0000040000068882 */ /* 0x000fe20000000000 */
[----:B------:R-:W-:-:S04]  /*0540*/  @!UP0 UIADD3 UR4, -UR4, 0x100000, URZ ;  /* 0x0010000004048890 */ /* 0x000fc8000fffe13f */
[----:B------:R-:W-:Y:S02]  /*0550*/  @!UP0 USHF.L.U32 UR5, UR4, 0xb, URZ ;  /* 0x0000000b04058899 */ /* 0x000fe4000800063f */
[----:B------:R-:W-:Y:S01]  /*0560*/  @!UP0 USHF.L.U32 UR4, UR4, 0x1, URZ ;  /* 0x0000000104048899 */ /* 0x000fe2000800063f */
[----:B------:R-:W-:Y:S02]  /*0570*/  @P3 IMAD.MOV.U32 R7, RZ, RZ, RZ ;  /* 0x000000ffff073224 */ /* 0x000fe400078e00ff */
[----:B------:R-:W-:Y:S01]  /*0580*/  IMAD.MOV.U32 R3, RZ, RZ, RZ ;  /* 0x000000ffff037224 */ /* 0x000fe200078e00ff */
[----:B------:R-:W0:Y:S01]  /*0590*/  @!UP0 S2UR UR7, SR_CgaCtaId ;  /* 0x00000000000789c3 */ /* 0x000e220000008800 */
[----:B------:R-:W-:-:S07]  /*05a0*/  @P3 IMAD.MOV.U32 R11, RZ, RZ, RZ ;  /* 0x000000ffff0b3224 */ /* 0x000fce00078e00ff */
[----:B------:R-:W1:Y:S01]  /*05b0*/  @!P3 LDC R9, c[0x0][0xc] ;  /* 0x00000300ff09bb82 */ /* 0x000e620000000800 */
[----:B--2---:R-:W-:-:S04]  /*05c0*/  @P3 IMAD.WIDE.U32 R16, R2, R17, R6 ;  /* 0x0000001102103225 */ /* 0x004fc800078e0006 */
[----:B------:R-:W-:Y:S01]  /*05d0*/  @P3 IMAD.IADD R17, R17, 0x1, R11 ;  /* 0x0000000111113824 */ /* 0x000fe200078e020b */
[----:B0-----:R-:W-:Y:S01]  /*05e0*/  @!UP0 ULEA UR6, UR7, UR6, 0x18 ;  /* 0x0000000607068291 */ /* 0x001fe2000f8ec03f */
[----:B------:R-:W-:Y:S01]  /*05f0*/  VOTEU.ALL UP0, P0 ;  /* 0x00000000003f7886 */ /* 0x000fe20000000000 */
[----:B------:R-:W-:-:S04]  /*0600*/  ISETP.NE.AND P0, PT, R0, 0x3, PT ;  /* 0x000000030000780c */ /* 0x000fc80003f05270 */
[----:B------:R-:W-:Y:S01]  /*0610*/  ISETP.EQ.OR P0, PT, R0, RZ, !P0 ;  /* 0x000000ff0000720c */ /* 0x000fe20004702670 */
[----:B-1----:R-:W-:-:S03]  /*0620*/  @!P3 IMAD.WIDE.U32 R6, R9, R4, R2 ;  /* 0x000000040906b225 */ /* 0x002fc600078e0002 */
[C---:B------:R-:W-:Y:S01]  /*0630*/  ISETP.EQ.AND P0, PT, R5.reuse, RZ, P0 ;  /* 0x000000ff0500720c */ /* 0x040fe20000702270 */
[----:B------:R-:W-:Y:S01]  /*0640*/  VIADD R5, R5, 0xffffffff ;  /* 0xffffffff05057836 */ /* 0x000fe20000000000 */
[----:B------:R-:W0:Y:S02]  /*0650*/  FENCE.VIEW.ASYNC.S ;  /* 0x00000000000073c6 */ /* 0x000e240000000000 */
[----:B0-----:R0:W3:Y:S01]  /*0660*/  @!UP0 SYNCS.EXCH.64 URZ, [UR6+0xd0], UR4 ;  /* 0x0000d004063f85b2 */ /* 0x0010e20008000100 */
[----:B------:R-:W-:Y:S01]  /*0670*/  @!P3 IMAD.MOV.U32 R16, RZ, RZ, R6 ;  /* 0x000000ffff10b224 */ /* 0x000fe200078e0006 */
[----:B------:R-:W-:Y:S01]  /*0680*/  SEL R18, RZ, 0x1, !P0 ;  /* 0x00000001ff127807 */ /* 0x000fe20004000000 */
[----:B------:R-:W-:Y:S01]  /*0690*/  @!P3 IMAD.MOV.U32 R17, RZ, RZ, R7 ;  /* 0x000000ffff11b224 */ /* 0x000fe200078e0007 */
[----:B------:R-:W-:-:S04]  /*06a0*/  ISETP.GE.U32.AND P1, PT, R5, 0x2, PT ;  /* 0x000000020500780c */ /* 0x000fc80003f26070 */
[----:B------:R-:W-:Y:S01]  /*06b0*/  SEL R18, R18, 0x2, P1 ;  /* 0x0000000212127807 */ /* 0x000fe20000800000 */
[----:B------:R0:W3:Y:S01]  /*06c0*/  @!UP1 SYNCS.EXCH.64 URZ, [UR6+0xd8], UR4 ;  /* 0x0000d804063f95b2 */ /* 0x0000e20008000100 */
[----:B------:R-:W-:Y:S01]  /*06d0*/  NOP ;  /* 0x0000000000007918 */ /* 0x000fe20000000000 */
[----:B---34-:R-:W-:Y:S06]  /*06e0*/  BAR.SYNC.DEFER_BLOCKING 0x0 ;  /* 0x0000000000007b1d */ /* 0x018fec0000010000 */
[----:B------:R-:W-:Y:S05]  /*06f0*/  @!P2 BRA `(.L_x_4) ;  /* 0x00000028003ca947 */ /* 0x000fea0003800000 */
[----:B------:R-:W-:-:S13]  /*0700*/  ISETP.GT.U32.AND P0, PT, R5, 0x1, PT ;  /* 0x000000010500780c */ /* 0x000fda0003f04070 */
[----:B0-----:R-:W-:Y:S05]  /*0710*/  @P0 EXIT ;  /* 0x000000000000094d */ /* 0x001fea0003800000 */
[----:B------:R-:W-:Y:S01]  /*0720*/  ULDC.64 UR4, c[0x0][0x650] ;  /* 0x0001940000047ab9 */ /* 0x000fe20000000a00 */
[----:B------:R-:W-:Y:S01]  /*0730*/  PRMT R0, RZ, 0x7610, R0 ;  /* 0x00007610ff007816 */ /* 0x000fe20000000000 */
[----:B------:R-:W-:Y:S01]  /*0740*/  IMAD.MOV.U32 R34, RZ, RZ, -0x1 ;  /* 0xffffffffff227424 */ /* 0x000fe200078e00ff */
[----:B------:R-:W-:Y:S01]  /*0750*/  ISETP.GE.U32.AND P0, PT, R16, UR4, PT ;  /* 0x0000000410007c0c */ /* 0x000fe2000bf06070 */
[----:B------:R-:W-:Y:S02]  /*0760*/  IMAD.MOV.U32 R36, RZ, RZ, -0x1 ;  /* 0xffffffffff247424 */ /* 0x000fe400078e00ff */
[----:B------:R-:W-:Y:S01]  /*0770*/  IMAD.MOV.U32 R35, RZ, RZ, -0x1 ;  /* 0xffffffffff237424 */ /* 0x000fe200078e00ff */
[----:B------:R-:W-:-:S13]  /*0780*/  ISETP.GE.U32.AND.EX P0, PT, R17, UR5, PT, P0 ;  /* 0x0000000511007c0c */ /* 0x000fda000bf06100 */
[----:B------:R-:W-:Y:S05]  /*0790*/  @P0 BRA `(.L_x_5) ;  /* 0x0000000400580947 */ /* 0x000fea0003800000 */
[----:B------:R-:W0:Y:S01]  /*07a0*/  LDC.64 R14, c[0x0][0x628] ;  /* 0x00018a00ff0e7b82 */ /* 0x000e220000000a00 */
[----:B------:R-:W-:Y:S02]  /*07b0*/  IMAD.MOV.U32 R6, RZ, RZ, R16 ;  /* 0x000000ffff067224 */ /* 0x000fe400078e0010 */
[----:B------:R-:W-:-:S05]  /*07c0*/  IMAD.MOV.U32 R7, RZ, RZ, R17 ;  /* 0x000000ffff077224 */ /* 0x000fca00078e0011 */
[----:B------:R-:W1:Y:S08]  /*07d0*/  LDC R0, c[0x0][0x630] ;  /* 0x00018c00ff007b82 */ /* 0x000e700000000800 */
[----:B------:R-:W2:Y:S01]  /*07e0*/  LDC.64 R20, c[0x0][0x620] ;  /* 0x00018800ff147b82 */ /* 0x000ea20000000a00 */
[----:B0-----:R-:W-:-:S04]  /*07f0*/  ISETP.NE.U32.AND P0, PT, R14, RZ, PT ;  /* 0x000000ff0e00720c */ /* 0x001fc80003f05070 */
[----:B------:R-:W-:-:S13]  /*0800*/  ISETP.NE.AND.EX P0, PT, R15, RZ, PT, P0 ;  /* 0x000000ff0f00720c */ /* 0x000fda0003f05300 */
[----:B-12---:R-:W-:Y:S05]  /*0810*/  @!P0 BRA `(.L_x_6) ;  /* 0x0000000000288947 */ /* 0x006fea0003800000 */
[----:B------:R-:W0:Y:S02]  /*0820*/  LDC R5, c[0x0][0x634] ;  /* 0x00018d00ff057b82 */ /* 0x000e240000000800 */
[----:B0-----:R-:W-:-:S05]  /*0830*/  IADD3 R5, P0, R16, R5, RZ ;  /* 0x0000000510057210 */ /* 0x001fca0007f1e0ff */
[----:B------:R-:W-:-:S04]  /*0840*/  IMAD.X R13, RZ, RZ, R17, P0 ;  /* 0x000000ffff0d7224 */ /* 0x000fc800000e0611 */
[----:B------:R-:W-:-:S04]  /*0850*/  IMAD.WIDE.U32 R6, R13, R14, RZ ;  /* 0x0000000e0d067225 */ /* 0x000fc800078e00ff */
[----:B------:R-:W-:-:S04]  /*0860*/  IMAD.WIDE.U32 R8, P0, R5, R15, R6 ;  /* 0x0000000f05087225 */ /* 0x000fc80007800006 */
[----:B------:R-:W-:-:S04]  /*0870*/  IMAD.WIDE.U32 R6, R5, R14, RZ ;  /* 0x0000000e05067225 */ /* 0x000fc800078e00ff */
[----:B------:R-:W-:Y:S01]  /*0880*/  IMAD.X R11, RZ, RZ, RZ, P0 ;  /* 0x000000ffff0b7224 */ /* 0x000fe200000e06ff */
[----:B------:R-:W-:Y:S01]  /*0890*/  IADD3 RZ, P0, R7, R8, RZ ;  /* 0x0000000807ff7210 */ /* 0x000fe20007f1e0ff */
[----:B------:R-:W-:-:S04]  /*08a0*/  IMAD.MOV.U32 R10, RZ, RZ, R9 ;  /* 0x000000ffff0a7224 */ /* 0x000fc800078e0009 */
[----:B------:R-:W-:-:S08]  /*08b0*/  IMAD.WIDE.U32.X R6, R13, R15, R10, P0 ;  /* 0x0000000f0d067225 */ /* 0x000fd000000e040a */
.L_x_6:
[-CC-:B------:R-:W-:Y:S01]  /*08c0*/  SHF.R.U64 R35, R6, R0.reuse, R7.reuse ;  /* 0x0000000006237219 */ /* 0x180fe20000001207 */
[----:B------:R-:W0:Y:S01]  /*08d0*/  LDC.64 R26, c[0x0][0x640] ;  /* 0x00019000ff1a7b82 */ /* 0x000e220000000a00 */
[----:B------:R-:W-:Y:S01]  /*08e0*/  SHF.R.U32.HI R3, RZ, R0, R7 ;  /* 0x00000000ff037219 */ /* 0x000fe20000011607 */
[----:B------:R-:W-:Y:S01]  /*08f0*/  ULDC UR4, c[0x0][0x150] ;  /* 0x0000540000047ab9 */ /* 0x000fe20000000800 */
[----:B------:R-:W-:Y:S02]  /*0900*/  IADD3 R5, P0, RZ, -R35, RZ ;  /* 0x80000023ff057210 */ /* 0x000fe40007f1e0ff */
[----:B------:R-:W-:-:S03]  /*0910*/  I2FP.F32.U32 R0, R2 ;  /* 0x0000000200007245 */ /* 0x000fc60000201000 */
[----:B------:R-:W-:Y:S01]  /*0920*/  IMAD.X R9, RZ, RZ, ~R3, P0 ;  /* 0x000000ffff097224 */ /* 0x000fe200000e0e03 */
[----:B------:R-:W1:Y:S01]  /*0930*/  LDC R10, c[0x0][0x618] ;  /* 0x00018600ff0a7b82 */ /* 0x000e620000000800 */
[----:B------:R-:W-:Y:S01]  /*0940*/  FMUL R0, R0, UR4 ;  /* 0x0000000400007c20 */ /* 0x000fe20008400000 */
[----:B------:R-:W-:Y:S01]  /*0950*/  IMAD.WIDE.U32 R6, R5, R20, R16 ;  /* 0x0000001405067225 */ /* 0x000fe200078e0010 */
[----:B------:R-:W-:-:S03]  /*0960*/  ULDC UR4, c[0x0][0x154] ;  /* 0x0000550000047ab9 */ /* 0x000fc60000000800 */
[----:B------:R-:W-:Y:S01]  /*0970*/  IMAD R8, R9, R20, RZ ;  /* 0x0000001409087224 */ /* 0x000fe200078e02ff */
[----:B------:R-:W2:Y:S01]  /*0980*/  F2I.U32.TRUNC.NTZ R0, R0 ;  /* 0x0000000000007305 */ /* 0x000ea2000020f000 */
[----:B------:R-:W3:Y:S02]  /*0990*/  LDC R3, c[0x0][0x144] ;  /* 0x00005100ff037b82 */ /* 0x000ee40000000800 */
[----:B------:R-:W-:-:S04]  /*09a0*/  IMAD R5, R5, R21, R8 ;  /* 0x0000001505057224 */ /* 0x000fc800078e0208 */
[----:B------:R-:W-:Y:S01]  /*09b0*/  IMAD.IADD R7, R7, 0x1, R5 ;  /* 0x0000000107077824 */ /* 0x000fe200078e0205 */
[----:B0-----:R-:W-:Y:S01]  /*09c0*/  ISETP.NE.U32.AND P0, PT, R26, RZ, PT ;  /* 0x000000ff1a00720c */ /* 0x001fe20003f05070 */
[----:B------:R-:W0:Y:S01]  /*09d0*/  LDC R9, c[0x0][0x608] ;  /* 0x00018200ff097b82 */ /* 0x000e220000000800 */
[----:B------:R-:W-:Y:S02]  /*09e0*/  I2FP.F32.U32 R5, R4 ;  /* 0x0000000400057245 */ /* 0x000fe40000201000 */
[----:B------:R-:W-:Y:S01]  /*09f0*/  ISETP.NE.AND.EX P0, PT, R27, RZ, PT, P0 ;  /* 0x000000ff1b00720c */ /* 0x000fe20003f05300 */
[----:B--2---:R-:W-:-:S04]  /*0a00*/  IMAD.MOV R8, RZ, RZ, -R0 ;  /* 0x000000ffff087224 */ /* 0x004fc800078e0a00 */
[----:B------:R-:W2:Y:S01]  /*0a10*/  LDC R14, c[0x0][0x658] ;  /* 0x00019600ff0e7b82 */ /* 0x000ea20000000800 */
[-CC-:B-1----:R-:W-:Y:S02]  /*0a20*/  SHF.R.U64 R21, R6, R10.reuse, R7.reuse ;  /* 0x0000000a06157219 */ /* 0x182fe40000001207 */
[----:B------:R-:W-:Y:S01]  /*0a30*/  SHF.R.U32.HI R6, RZ, R10, R7 ;  /* 0x0000000aff067219 */ /* 0x000fe20000011607 */
[----:B------:R-:W-:-:S04]  /*0a40*/  IMAD.MOV.U32 R7, RZ, RZ, -0x1 ;  /* 0xffffffffff077424 */ /* 0x000fc800078e00ff */
[----:B------:R-:W1:Y:S01]  /*0a50*/  LDC R13, c[0x0][0x148] ;  /* 0x00005200ff0d7b82 */ /* 0x000e620000000800 */
[----:B---3--:R-:W-:Y:S02]  /*0a60*/  IMAD R0, R3, R8, R2 ;  /* 0x0000000803007224 */ /* 0x008fe400078e0202 */
[----:B------:R-:W-:-:S04]  /*0a70*/  FMUL R3, R5, UR4 ;  /* 0x0000000405037c20 */ /* 0x000fc80008400000 */
[----:B------:R3:W4:Y:S01]  /*0a80*/  F2I.U32.TRUNC.NTZ R11, R3 ;  /* 0x00000003000b7305 */ /* 0x000722000020f000 */
[----:B------:R-:W1:Y:S01]  /*0a90*/  LDC R25, c[0x0][0x600] ;  /* 0x00018000ff197b82 */ /* 0x000e620000000800 */
[-CC-:B0-----:R-:W-:Y:S02]  /*0aa0*/  SHF.R.U64 R12, R21, R9.reuse, R6.reuse ;  /* 0x00000009150c7219 */ /* 0x181fe40000001206 */
[----:B------:R-:W-:Y:S01]  /*0ab0*/  SHF.R.U32.HI R5, RZ, R9, R6 ;  /* 0x00000009ff057219 */ /* 0x000fe20000011606 */
[----:B------:R-:W-:-:S04]  /*0ac0*/  IMAD.MOV.U32 R9, RZ, RZ, 0x1 ;  /* 0x00000001ff097424 */ /* 0x000fc800078e00ff */
[----:B------:R-:W0:Y:S01]  /*0ad0*/  LDC R20, c[0x0][0x648] ;  /* 0x00019200ff147b82 */ /* 0x000e220000000800 */
[-C--:B--2---:R-:W-:Y:S02]  /*0ae0*/  SHF.L.U32 R2, R7, R14.reuse, RZ ;  /* 0x0000000e07027219 */ /* 0x084fe400000006ff */
[-CC-:B------:R-:W-:Y:S02]  /*0af0*/  SHF.R.U64 R28, R12, R14.reuse, R5.reuse ;  /* 0x0000000e0c1c7219 */ /* 0x180fe40000001205 */
[----:B------:R-:W-:Y:S02]  /*0b00*/  SHF.R.U32.HI R15, RZ, R14, R5 ;  /* 0x0000000eff0f7219 */ /* 0x000fe40000011605 */
[----:B------:R-:W-:Y:S01]  /*0b10*/  LOP3.LUT R5, RZ, R2, RZ, 0x33, !PT ;  /* 0x00000002ff057212 */ /* 0x000fe200078e33ff */
[----:B------:R-:W2:Y:S01]  /*0b20*/  LDC R24, c[0x0][0x638] ;  /* 0x00018e00ff187b82 */ /* 0x000ea20000000800 */
[----:B------:R-:W-:Y:S01]  /*0b30*/  SHF.L.U32 R10, R9, R14, RZ ;  /* 0x0000000e090a7219 */ /* 0x000fe200000006ff */
[----:B------:R-:W-:-:S02]  /*0b40*/  IMAD.MOV.U32 R2, RZ, RZ, R28 ;  /* 0x000000ffff027224 */ /* 0x000fc400078e001c */
[----:B---3--:R-:W-:-:S04]  /*0b50*/  IMAD.MOV.U32 R3, RZ, RZ, R15 ;  /* 0x000000ffff037224 */ /* 0x008fc800078e000f */
[----:B------:R-:W3:Y:S01]  /*0b60*/  LDC R34, c[0x0][0x610] ;  /* 0x00018400ff227b82 */ /* 0x000ee20000000800 */
[----:B-1--4-:R-:W-:Y:S05]  /*0b70*/  @!P0 BRA `(.L_x_7) ;  /* 0x0000000000288947 */ /* 0x012fea0003800000 */
[----:B------:R-:W1:Y:S02]  /*0b80*/  LDC R9, c[0x0][0x64c] ;  /* 0x00019300ff097b82 */ /* 0x000e640000000800 */
[----:B-1----:R-:W-:-:S05]  /*0b90*/  IADD3 R9, P0, R28, R9, RZ ;  /* 0x000000091c097210 */ /* 0x002fca0007f1e0ff */
        /* <DEDUP_REMOVED lines=8> */
.L_x_7:
[----:B0-----:R-:W-:Y:S01]  /*0c20*/  SHF.R.U64 R3, R2, R20, R3 ;  /* 0x0000001402037219 */ /* 0x001fe20000001203 */
[----:B------:R-:W-:Y:S01]  /*0c30*/  VIADD R2, R25, 0xffffffff ;  /* 0xffffffff19027836 */ /* 0x000fe20000000000 */
[----:B------:R-:W-:Y:S01]  /*0c40*/  LOP3.LUT R12, R12, R5, RZ, 0xc0, !PT ;  /* 0x000000050c0c7212 */ /* 0x000fe200078ec0ff */
[----:B------:R-:W-:Y:S02]  /*0c50*/  IMAD.MOV R11, RZ, RZ, -R11 ;  /* 0x000000ffff0b7224 */ /* 0x000fe400078e0a0b */
[----:B------:R-:W-:Y:S01]  /*0c60*/  IMAD.MOV R5, RZ, RZ, -R3 ;  /* 0x000000ffff057224 */ /* 0x000fe200078e0a03 */
[----:B------:R-:W-:Y:S01]  /*0c70*/  LOP3.LUT R21, R21, R2, RZ, 0xc0, !PT ;  /* 0x0000000215157212 */ /* 0x000fe200078ec0ff */
[----:B------:R-:W-:Y:S02]  /*0c80*/  @P3 IMAD R0, R13, R11, R4 ;  /* 0x0000000b0d003224 */ /* 0x000fe400078e0204 */
[----:B------:R-:W-:Y:S02]  /*0c90*/  IMAD R3, R10, R3, R12 ;  /* 0x000000030a037224 */ /* 0x000fe400078e020c */
[----:B--2---:R-:W-:-:S02]  /*0ca0*/  IMAD R2, R5, R24, R28 ;  /* 0x0000001805027224 */ /* 0x004fc400078e021c */
[----:B---3--:R-:W-:Y:S02]  /*0cb0*/  IMAD R34, R3, R34, R0 ;  /* 0x0000002203227224 */ /* 0x008fe400078e0200 */
[----:B------:R-:W-:Y:S02]  /*0cc0*/  IMAD R3, R2, R25, R21 ;  /* 0x0000001902037224 */ /* 0x000fe400078e0215 */
[----:B------:R-:W-:-:S03]  /*0cd0*/  IMAD.MOV.U32 R0, RZ, RZ, 0x1 ;  /* 0x00000001ff007424 */ /* 0x000fc600078e00ff */
[----:B------:R-:W-:Y:S02]  /*0ce0*/  SEL R36, R3, R34, !P3 ;  /* 0x0000002203247207 */ /* 0x000fe40005800000 */
[----:B------:R-:W-:-:S07]  /*0cf0*/  SEL R34, R34, R3, !P3 ;  /* 0x0000000322227207 */ /* 0x000fce0005800000 */
.L_x_5:
[----:B------:R-:W-:-:S08]  /*0d00*/  NOP ;  /* 0x0000000000007918 */ /* 0x000fd00000000000 */
[----:B------:R-:W0:Y:S02]  /*0d10*/  USETMAXREG.TRY_ALLOC.CTAPOOL UP0, 0xe8 ;  /* 0x000000e8000079c8 */ /* 0x000e240008000600 */
[----:B0-----:R-:W-:-:S13]  /*0d20*/  PLOP3.LUT P0, PT, PT, PT, UP0, 0x80, 0x0 ;  /* 0x000000000000781c */ /* 0x001fda0003f0f008 */
[----:B------:R-:W-:Y:S05]  /*0d30*/  @!P0 BRA `(.L_x_5) ;  /* 0xfffffffc00f08947 */ /* 0x000fea000383ffff */
[----:B------:R-:W-:Y:S01]  /*0d40*/  ULDC.64 UR4, c[0x0][0x598] ;  /* 0x0001660000047ab9 */ /* 0x000fe20000000a00 */
[----:B------:R-:W-:Y:S01]  /*0d50*/  ULDC.64 UR36, c[0x0][0x208] ;  /* 0x0000820000247ab9 */ /* 0x000fe20000000a00 */
[----:B------:R-:W-:-:S04]  /*0d60*/  ISETP.NE.U32.AND P0, PT, RZ, UR4, PT ;  /* 0x00000004ff007c0c */ /* 0x000fc8000bf05070 */
[----:B------:R-:W-:-:S13]  /*0d70*/  ISETP.NE.AND.EX P0, PT, RZ, UR5, PT, P0 ;  /* 0x00000005ff007c0c */ /* 0x000fda000bf05300 */
[----:B------:R-:W-:Y:S05]  /*0d80*/  @!P0 BRA `(.L_x_8) ;  /* 0x00000000001c8947 */ /* 0x000fea0003800000 */
[----:B------:R-:W0:Y:S02]  /*0d90*/  LDC.64 R2, c[0x0][0x598] ;  /* 0x00016600ff027b82 */ /* 0x000e240000000a00 */
[----:B0-----:R-:W2:Y:S02]  /*0da0*/  LDG.E.64 R2, desc[UR36][R2.64] ;  /* 0x0000002402027981 */ /* 0x001ea4000c1e1b00 */
[----:B--2---:R-:W-:-:S04]  /*0db0*/  ISETP.NE.U32.AND P0, PT, R2, RZ, PT ;  /* 0x000000ff0200720c */ /* 0x004fc80003f05070 */
[----:B------:R-:W-:-:S13]  /*0dc0*/  ISETP.NE.AND.EX P0, PT, R3, RZ, PT, P0 ;  /* 0x000000ff0300720c */ /* 0x000fda0003f05300 */
[----:B------:R-:W-:Y:S05]  /*0dd0*/  @!P0 BRA `(.L_x_8) ;  /* 0x0000000000088947 */ /* 0x000fea0003800000 */
[----:B------:R0:W5:Y:S01]  /*0de0*/  LD.E R32, desc[UR36][R2.64] ;  /* 0x0000002402207980 */ /* 0x000162000c101900 */
[----:B------:R-:W-:Y:S05]  /*0df0*/  BRA `(.L_x_9) ;  /* 0x0000000000247947 */ /* 0x000fea0003800000 */
.L_x_8:
[----:B------:R-:W-:Y:S02]  /*0e00*/  ULDC.64 UR4, c[0x0][0x588] ;  /* 0x0001620000047ab9 */ /* 0x000fe40000000a00 */
[----:B------:R-:W-:-:S04]  /*0e10*/  ISETP.NE.U32.AND P0, PT, RZ, UR4, PT ;  /* 0x00000004ff007c0c */ /* 0x000fc8000bf05070 */
[----:B------:R-:W-:-:S13]  /*0e20*/  ISETP.NE.AND.EX P0, PT, RZ, UR5, PT, P0 ;  /* 0x00000005ff007c0c */ /* 0x000fda000bf05300 */
[----:B------:R-:W-:Y:S05]  /*0e30*/  @!P0 BRA `(.L_x_10) ;  /* 0x00000000000c8947 */ /* 0x000fea0003800000 */
[----:B------:R-:W0:Y:S02]  /*0e40*/  LDC.64 R32, c[0x0][0x588] ;  /* 0x00016200ff207b82 */ /* 0x000e240000000a00 */
[----:B0-----:R1:W5:Y:S01]  /*0e50*/  LDG.E R32, desc[UR36][R32.64] ;  /* 0x0000002420207981 */ /* 0x001362000c1e1900 */
[----:B------:R-:W-:Y:S05]  /*0e60*/  BRA `(.L_x_9) ;  /* 0x0000000000087947 */ /* 0x000fea0003800000 */
.L_x_10:
[----:B------:R-:W-:Y:S02]  /*0e70*/  ULDC UR4, c[0x0][0x580] ;  /* 0x0001600000047ab9 */ /* 0x000fe40000000800 */
[----:B------:R-:W-:-:S07]  /*0e80*/  IMAD.U32 R32, RZ, RZ, UR4 ;  /* 0x00000004ff207e24 */ /* 0x000fce000f8e00ff */
.L_x_9:
[----:B------:R-:W-:Y:S02]  /*0e90*/  ULDC.64 UR4, c[0x0][0x5a0] ;  /* 0x0001680000047ab9 */ /* 0x000fe40000000a00 */
[----:B------:R-:W-:-:S04]  /*0ea0*/  ISETP.NE.U32.AND P0, PT, RZ, UR4, PT ;  /* 0x00000004ff007c0c */ /* 0x000fc8000bf05070 */
[----:B------:R-:W-:-:S13]  /*0eb0*/  ISETP.NE.AND.EX P0, PT, RZ, UR5, PT, P0 ;  /* 0x00000005ff007c0c */ /* 0x000fda000bf05300 */
[----:B------:R-:W-:Y:S05]  /*0ec0*/  @!P0 BRA `(.L_x_11) ;  /* 0x00000000001c8947 */ /* 0x000fea0003800000 */
[----:B0-----:R-:W0:Y:S02]  /*0ed0*/  LDC.64 R2, c[0x0][0x5a0] ;  /* 0x00016800ff027b82 */ /* 0x001e240000000a00 */
[----:B0-----:R-:W2:Y:S02]  /*0ee0*/  LDG.E.64 R2, desc[UR36][R2.64] ;  /* 0x0000002402027981 */ /* 0x001ea4000c1e1b00 */
[----:B--2---:R-:W-:-:S04]  /*0ef0*/  ISETP.NE.U32.AND P0, PT, R2, RZ, PT ;  /* 0x000000ff0200720c */ /* 0x004fc80003f05070 */
[----:B------:R-:W-:-:S13]  /*0f00*/  ISETP.NE.AND.EX P0, PT, R3, RZ, PT, P0 ;  /* 0x000000ff0300720c */ /* 0x000fda0003f05300 */
[----:B------:R-:W-:Y:S05]  /*0f10*/  @!P0 BRA `(.L_x_11) ;  /* 0x0000000000088947 */ /* 0x000fea0003800000 */
[----:B-1----:R0:W5:Y:S01]  /*0f20*/  LD.E R33, desc[UR36][R2.64] ;  /* 0x0000002402217980 */ /* 0x002162000c101900 */
[----:B------:R-:W-:Y:S05]  /*0f30*/  BRA `(.L_x_12) ;  /* 0x0000000000247947 */ /* 0x000fea0003800000 */
.L_x_11:
[----:B------:R-:W-:Y:S02]  /*0f40*/  ULDC.64 UR4, c[0x0][0x590] ;  /* 0x0001640000047ab9 */ /* 0x000fe40000000a00 */
[----:B------:R-:W-:-:S04]  /*0f50*/  ISETP.NE.U32.AND P0, PT, RZ, UR4, PT ;  /* 0x00000004ff007c0c */ /* 0x000fc8000bf05070 */
[----:B------:R-:W-:-:S13]  /*0f60*/  ISETP.NE.AND.EX P0, PT, RZ, UR5, PT, P0 ;  /* 0x00000005ff007c0c */ /* 0x000fda000bf05300 */
[----:B------:R-:W-:Y:S05]  /*0f70*/  @!P0 BRA `(.L_x_13) ;  /* 0x00000000000c8947 */ /* 0x000fea0003800000 */
[----:B0-----:R-:W1:Y:S02]  /*0f80*/  LDC.64 R2, c[0x0][0x590] ;  /* 0x00016400ff027b82 */ /* 0x001e640000000a00 */
[----:B-1----:R1:W5:Y:S01]  /*0f90*/  LDG.E R33, desc[UR36][R2.64] ;  /* 0x0000002402217981 */ /* 0x002362000c1e1900 */
[----:B------:R-:W-:Y:S05]  /*0fa0*/  BRA `(.L_x_12) ;  /* 0x0000000000087947 */ /* 0x000fea0003800000 */
.L_x_13:
[----:B------:R-:W-:Y:S02]  /*0fb0*/  ULDC UR4, c[0x0][0x584] ;  /* 0x0001610000047ab9 */ /* 0x000fe40000000800 */
[----:B-1----:R-:W-:-:S07]  /*0fc0*/  IMAD.U32 R33, RZ, RZ, UR4 ;  /* 0x00000004ff217e24 */ /* 0x002fce000f8e00ff */
.L_x_12:
[----:B------:R-:W-:-:S13]  /*0fd0*/  LOP3.LUT P0, RZ, R0, 0xff, RZ, 0xc0, !PT ;  /* 0x000000ff00ff7812 */ /* 0x000fda000780c0ff */
[----:B------:R-:W-:Y:S05]  /*0fe0*/  @!P0 EXIT ;  /* 0x000000000000894d */ /* 0x000fea0003800000 */
[----:B------:R-:W-:Y:S01]  /*0ff0*/  ULDC UR4, c[0x0][0x28c] ;  /* 0x0000a30000047ab9 */ /* 0x000fe20000000800 */
[----:B------:R-:W-:Y:S01]  /*1000*/  LOP3.LUT R38, R18, 0x1, RZ, 0xfc, !PT ;  /* 0x0000000112267812 */ /* 0x000fe200078efcff */
[----:B------:R-:W-:Y:S01]  /*1010*/  UIADD3 UR4, UR4, 0x3f, URZ ;  /* 0x0000003f04047890 */ /* 0x000fe2000fffe03f */
[----:B------:R-:W-:Y:S01]  /*1020*/  UMOV UR38, URZ ;  /* 0x0000003f00267c82 */ /* 0x000fe20008000000 */
[----:B------:R-:W-:Y:S02]  /*1030*/  UMOV UR39, URZ ;  /* 0x0000003f00277c82 */ /* 0x000fe40008000000 */
[----:B------:R-:W-:-:S04]  /*1040*/  USHF.R.S32.HI UR5, URZ, 0x1f, UR4 ;  /* 0x0000001f3f057899 */ /* 0x000fc80008011404 */
[----:B------:R-:W-:-:S04]  /*1050*/  ULEA.HI UR5, UR5, UR4, URZ, 0x6 ;  /* 0x0000000405057291 */ /* 0x000fc8000f8f303f */
[----:B------:R-:W-:-:S12]  /*1060*/  USHF.R.S32.HI UR40, URZ, 0x6, UR5 ;  /* 0x000000063f287899 */ /* 0x000fd80008011405 */
.L_x_47:
[----:B------:R-:W-:Y:S01]  /*1070*/  LOP3.LUT R0, R23, 0x80, RZ, 0xc0, !PT ;  /* 0x0000008017007812 */ /* 0x000fe200078ec0ff */
[----:B--2---:R-:W2:Y:S01]  /*1080*/  S2UR UR7, SR_CgaCtaId ;  /* 0x00000000000779c3 */ /* 0x004ea20000008800 */
[----:B------:R-:W-:Y:S02]  /*1090*/  UMOV UR6, 0x400 ;  /* 0x0000040000067882 */ /* 0x000fe40000000000 */
[----:B------:R-:W-:-:S06]  /*10a0*/  SHF.R.U32.HI R0, RZ, 0x7, R0 ;  /* 0x00000007ff007819 */ /* 0x000fcc0000011600 */
[----:B---3--:R-:W3:Y:S01]  /*10b0*/  SHFL.IDX PT, R0, R0, RZ, 0x1f ;  /* 0x00001fff00007589 */ /* 0x008ee200000e0000 */
[----:B--2---:R-:W-:Y:S01]  /*10c0*/  ULEA UR42, UR7, UR6, 0x18 ;  /* 0x00000006072a7291 */ /* 0x004fe2000f8ec03f */
[----:B---3--:R-:W-:-:S13]  /*10d0*/  R2UR UR4, R0 ;  /* 0x00000000000472ca */ /* 0x008fda00000e0000 */
[----:B------:R-:W-:-:S04]  /*10e0*/  ULEA.HI UR5, UR4, UR4, URZ, 0x1 ;  /* 0x0000000404057291 */ /* 0x000fc8000f8f083f */
[----:B------:R-:W-:-:S04]  /*10f0*/  ULOP3.LUT UR5, UR5, 0x7fffe, URZ, 0xc0, !UPT ;  /* 0x0007fffe05057892 */ /* 0x000fc8000f8ec03f */
[----:B------:R-:W-:-:S03]  /*1100*/  UIADD3 UR5, UR4, -UR5, URZ ;  /* 0x8000000504057290 */ /* 0x000fc6000fffe03f */
[----:B------:R-:W-:Y:S01]  /*1110*/  ULDC UR4, c[0x0][0x28c] ;  /* 0x0000a30000047ab9 */ /* 0x000fe20000000800 */
[----:B------:R-:W-:Y:S01]  /*1120*/  ULEA UR5, UR5, UR42, 0xd ;  /* 0x0000002a05057291 */ /* 0x000fe2000f8e683f */
[----:B------:R-:W-:-:S03]  /*1130*/  ISETP.LT.AND P0, PT, RZ, UR4, PT ;  /* 0x00000004ff007c0c */ /* 0x000fc6000bf01270 */
[----:B------:R-:W-:-:S04]  /*1140*/  UIADD3 UR5, UR5, 0x180, URZ ;  /* 0x0000018005057890 */ /* 0x000fc8000fffe03f */
[----:B------:R-:W-:-:S04]  /*1150*/  USHF.R.U32.HI UR5, URZ, 0x4, UR5 ;  /* 0x000000043f057899 */ /* 0x000fc80008011605 */
[----:B------:R-:W-:Y:S02]  /*1160*/  ULOP3.LUT UR41, UR5, 0x3fff, URZ, 0xc0, !UPT ;  /* 0x00003fff05297892 */ /* 0x000fe4000f8ec03f */
[----:B-1--45:R-:W-:Y:S10]  /*1170*/  @P0 BRA `(.L_x_14) ;  /* 0x0000000000400947 */ /* 0x032ff40003800000 */
[----:B------:R-:W-:Y:S01]  /*1180*/  MOV R0, 0x0 ;  /* 0x0000000000007802 */ /* 0x000fe20000000f00 */
[----:B------:R-:W-:Y:S01]  /*1190*/  ULDC.64 UR4, c[0x4][0x68] ;  /* 0x01001a0000047ab9 */ /* 0x000fe20000000a00 */
[----:B------:R-:W-:Y:S01]  /*11a0*/  ULDC.64 UR6, c[0x4][0x8] ;  /* 0x0100020000067ab9 */ /* 0x000fe20000000a00 */
[----:B------:R-:W-:Y:S01]  /*11b0*/  IMAD.U32 R4, RZ, RZ, UR4 ;  /* 0x00000004ff047e24 */ /* 0x000fe2000f8e00ff */
[----:B01----:R0:W1:Y:S01]  /*11c0*/  LDC.64 R2, c[0x4][R0] ;  /* 0x0100000000027b82 */ /* 0x0030620000000a00 */
[----:B------:R-:W-:Y:S01]  /*11d0*/  IMAD.U32 R5, RZ, RZ, UR5 ;  /* 0x00000005ff057e24 */ /* 0x000fe2000f8e00ff */
[----:B------:R-:W-:Y:S01]  /*11e0*/  ULDC.64 UR4, c[0x4][0x70] ;  /* 0x01001c0000047ab9 */ /* 0x000fe20000000a00 */
[----:B------:R-:W-:Y:S02]  /*11f0*/  IMAD.U32 R10, RZ, RZ, UR6 ;  /* 0x00000006ff0a7e24 */ /* 0x000fe4000f8e00ff */
[----:B------:R-:W-:Y:S02]  /*1200*/  IMAD.U32 R6, RZ, RZ, UR4 ;  /* 0x00000004ff067e24 */ /* 0x000fe4000f8e00ff */
[----:B------:R-:W-:-:S02]  /*1210*/  IMAD.U32 R7, RZ, RZ, UR5 ;  /* 0x00000005ff077e24 */ /* 0x000fc4000f8e00ff */
[----:B------:R-:W-:Y:S02]  /*1220*/  IMAD.U32 R11, RZ, RZ, UR7 ;  /* 0x00000007ff0b7e24 */ /* 0x000fe4000f8e00ff */
[----:B------:R-:W-:Y:S02]  /*1230*/  IMAD.MOV.U32 R8, RZ, RZ, 0x1e1 ;  /* 0x000001e1ff087424 */ /* 0x000fe400078e00ff */
[----:B------:R-:W-:Y:S02]  /*1240*/  IMAD.MOV.U32 R12, RZ, RZ, 0x1 ;  /* 0x00000001ff0c7424 */ /* 0x000fe400078e00ff */
[----:B0-----:R-:W-:-:S07]  /*1250*/  IMAD.MOV.U32 R13, RZ, RZ, RZ ;  /* 0x000000ffff0d7224 */ /* 0x001fce00078e00ff */
[----:B------:R-:W-:-:S07]  /*1260*/  LEPC R20, `(.L_x_14) ;  /* 0x000000001014794e */ /* 0x000fce0000000000 */
[----:B-1---5:R-:W-:Y:S05]  /*1270*/  CALL.ABS.NOINC R2 ;  /* 0x0000000002007343 */ /* 0x022fea0003c00000 */
.L_x_14:
[----:B------:R-:W-:-:S13]  /*1280*/  ISETP.NE.AND P0, PT, R38, 0x3, PT ;  /* 0x000000032600780c */ /* 0x000fda0003f05270 */
[----:B------:R-:W-:Y:S05]  /*1290*/  @!P0 BRA `(.L_x_15) ;  /* 0x0000000000048947 */ /* 0x000fea0003800000 */
[----:B------:R-:W-:Y:S01]  /*12a0*/  BPT.TRAP 0x1 ;  /* 0x000000040000795c */ /* 0x000fe20000300000 */
.L_x_15:
[----:B01----:R-:W-:Y:S02]  /*12b0*/  IMAD.U32 R3, RZ, RZ, UR39 ;  /* 0x00000027ff037e24 */ /* 0x003fe4000f8e00ff */
[----:B------:R-:W-:-:S03]  /*12c0*/  IMAD.U32 R0, RZ, RZ, UR38 ;  /* 0x00000026ff007e24 */ /* 0x000fc6000f8e00ff */
[----:B------:R-:W-:Y:S02]  /*12d0*/  LEA R3, R3, UR42, 0x3 ;  /* 0x0000002a03037c11 */ /* 0x000fe4000f8e18ff */
[----:B------:R-:W-:-:S04]  /*12e0*/  SHF.L.U32 R0, R0, 0x1f, RZ ;  /* 0x0000001f00007819 */ /* 0x000fc800000006ff */
[----:B------:R0:W1:Y:S01]  /*12f0*/  SYNCS.PHASECHK.TRANS64.TRYWAIT P1, [R3+URZ], R0 ;  /* 0x00000000030075a7 */ /* 0x000062000802017f */
[----:B------:R-:W-:Y:S05]  /*1300*/  @!P0 BRA `(.L_x_16) ;  /* 0x0000000000048947 */ /* 0x000fea0003800000 */
[----:B------:R-:W-:Y:S01]  /*1310*/  BPT.TRAP 0x1 ;  /* 0x000000040000795c */ /* 0x000fe20000300000 */
.L_x_16:
[----:B-1----:R-:W-:Y:S05]  /*1320*/  @P1 BRA `(.L_x_17) ;  /* 0x0000000000081947 */ /* 0x002fea0003800000 */
[----:B------:R-:W1:Y:S02]  /*1330*/  SYNCS.PHASECHK.TRANS64.TRYWAIT P1, [R3+URZ], R0 ;  /* 0x00000000030075a7 */ /* 0x000e64000802017f */
[----:B-1----:R-:W-:Y:S05]  /*1340*/  @!P1 BRA `(.L_x_18) ;  /* 0x0000003400cc9947 */ /* 0x002fea0003800000 */
.L_x_17:
[----:B------:R-:W-:-:S04]  /*1350*/  UISETP.LT.AND UP0, UPT, UR40, 0x1, UPT ;  /* 0x000000012800788c */ /* 0x000fc8000bf01270 */
[----:B------:R-:W-:-:S04]  /*1360*/  USEL UR4, UR40, 0x1, UP0 ;  /* 0x0000000128047887 */ /* 0x000fc80008000000 */
[----:B------:R-:W-:-:S06]  /*1370*/  UIADD3 UR4, UR40, -UR4, URZ ;  /* 0x8000000428047290 */ /* 0x000fcc000fffe03f */
[----:B01----:R-:W-:Y:S01]  /*1380*/  IMAD.U32 R0, RZ, RZ, UR4 ;  /* 0x00000004ff007e24 */ /* 0x003fe2000f8e00ff */
[----:B------:R-:W-:Y:S05]  /*1390*/  WARPSYNC.ALL ;  /* 0x0000000000007948 */ /* 0x000fea0003800000 */
[----:B------:R-:W-:Y:S01]  /*13a0*/  ISETP.GE.AND P1, PT, R0, 0x1, PT ;  /* 0x000000010000780c */ /* 0x000fe20003f26270 */
[----:B------:R-:W-:Y:S01]  /*13b0*/  UIADD3 UR4, UR42, 0x30180, URZ ;  /* 0x000301802a047890 */ /* 0x000fe2000fffe03f */
[----:B------:R-:W-:Y:S01]  /*13c0*/  WARPGROUP.ARRIVE ;  /* 0x00000000000079c5 */ /* 0x000fe20000000000 */
[----:B------:R-:W-:Y:S01]  /*13d0*/  UMOV UR9, 0x40000040 ;  /* 0x4000004000097882 */ /* 0x000fe20000000000 */
[----:B------:R-:W-:Y:S01]  /*13e0*/  UMOV UR11, 0x40000040 ;  /* 0x40000040000b7882 */ /* 0x000fe20000000000 */
[----:B------:R-:W-:-:S04]  /*13f0*/  USHF.R.U32.HI UR4, URZ, 0x4, UR4 ;  /* 0x000000043f047899 */ /* 0x000fc80008011604 */
[----:B------:R-:W-:Y:S02]  /*1400*/  ULOP3.LUT UR5, UR4, 0x3fff, URZ, 0xc0, !UPT ;  /* 0x00003fff04057892 */ /* 0x000fe4000f8ec03f */
[----:B------:R-:W-:Y:S02]  /*1410*/  ULOP3.LUT UR4, UR41, 0x10000, URZ, 0xfc, !UPT ;  /* 0x0001000029047892 */ /* 0x000fe4000f8efc3f */
[----:B------:R-:W-:Y:S02]  /*1420*/  ULOP3.LUT UR5, UR5, 0x10000, URZ, 0xfc, !UPT ;  /* 0x0001000005057892 */ /* 0x000fe4000f8efc3f */
[----:B------:R-:W-:Y:S02]  /*1430*/  ULEA UR6, UR39, UR4, 0xa ;  /* 0x0000000427067291 */ /* 0x000fe4000f8e503f */
[----:B------:R-:W-:-:S05]  /*1440*/  ULEA UR7, UR39, UR5, 0x7 ;  /* 0x0000000527077291 */ /* 0x000fca000f8e383f */
[----:B------:R-:W-:Y:S02]  /*1450*/  UMOV UR8, UR6 ;  /* 0x0000000600087c82 */ /* 0x000fe40008000000 */
[----:B------:R-:W-:Y:S02]  /*1460*/  UMOV UR10, UR7 ;  /* 0x00000007000a7c82 */ /* 0x000fe40008000000 */
[----:B------:R-:W-:Y:S01]  /*1470*/  HGMMA.64x16x16.F32.BF16 R24, gdesc[UR8], RZ, !UPT, gsb0 ;  /* 0x00200000081879f0 */ /* 0x000fe2000c0018ff */
[----:B------:R-:W-:Y:S02]  /*1480*/  UIADD3 UR8, UR6, 0x2, URZ ;  /* 0x0000000206087890 */ /* 0x000fe4000fffe03f */
[----:B------:R-:W-:Y:S01]  /*1490*/  UIADD3 UR10, UR7, 0x2, URZ ;  /* 0x00000002070a7890 */ /* 0x000fe2000fffe03f */
[----:B------:R-:W-:Y:S01]  /*14a0*/  UMOV UR9, 0x40000040 ;  /* 0x4000004000097882 */ /* 0x000fe20000000000 */
[----:B------:R-:W-:Y:S01]  /*14b0*/  UMOV UR11, 0x40000040 ;  /* 0x40000040000b7882 */ /* 0x000fe20000000000 */
[----:B------:R-:W-:-:S02]  /*14c0*/  WARPGROUP.DEPBAR.LE gsb0, 0x0 ;  /* 0x00008000000079c5 */ /* 0x000fc40000010000 */
[----:B------:R-:W-:-:S06]  /*14d0*/  WARPGROUP.ARRIVE ;  /* 0x00000000000079c5 */ /* 0x000fcc0000000000 */
[----:B------:R-:W-:Y:S01]  /*14e0*/  HGMMA.64x16x16.F32.BF16 R24, gdesc[UR8], R24, gsb0 ;  /* 0x00200000081879f0 */ /* 0x000fe20008001818 */
[----:B------:R-:W-:Y:S02]  /*14f0*/  UIADD3 UR8, UR6, 0x4, URZ ;  /* 0x0000000406087890 */ /* 0x000fe4000fffe03f */
[----:B------:R-:W-:Y:S01]  /*1500*/  UIADD3 UR10, UR7, 0x4, URZ ;  /* 0x00000004070a7890 */ /* 0x000fe2000fffe03f */
[----:B------:R-:W-:Y:S01]  /*1510*/  UMOV UR9, 0x40000040 ;  /* 0x4000004000097882 */ /* 0x000fe20000000000 */
[----:B------:R-:W-:Y:S01]  /*1520*/  UMOV UR11, 0x40000040 ;  /* 0x40000040000b7882 */ /* 0x000fe20000000000 */
[----:B------:R-:W-:Y:S02]  /*1530*/  WARPGROUP.DEPBAR.LE gsb0, 0x0 ;  /* 0x00008000000079c5 */ /* 0x000fe40000010000 */
        /* <DEDUP_REMOVED lines=8> */
[----:B------:R-:W-:Y:S03]  /*15c0*/  HGMMA.64x16x16.F32.BF16 R24, gdesc[UR8], R24, gsb0 ;  /* 0x00200000081879f0 */ /* 0x000fe60008001818 */
[----:B------:R-:W-:Y:S02]  /*15d0*/  WARPGROUP.DEPBAR.LE gsb0, 0x0 ;  /* 0x00008000000079c5 */ /* 0x000fe40000010000 */
[----:B------:R-:W-:Y:S05]  /*15e0*/  @!P1 BRA `(.L_x_19) ;  /* 0x0000000400189947 */ /* 0x000fea0003800000 */
[----:B------:R-:W-:-:S04]  /*15f0*/  UIADD3 UR6, UR39, 0x1, URZ ;  /* 0x0000000127067890 */ /* 0x000fc8000fffe03f */
[----:B------:R-:W-:-:S04]  /*1600*/  UISETP.NE.AND UP0, UPT, UR6, 0xc, UPT ;  /* 0x0000000c0600788c */ /* 0x000fc8000bf05270 */
[----:B------:R-:W-:Y:S02]  /*1610*/  USEL UR7, URZ, 0x1, UP0 ;  /* 0x000000013f077887 */ /* 0x000fe40008000000 */
[----:B------:R-:W-:Y:S02]  /*1620*/  USEL UR6, UR6, URZ, UP0 ;  /* 0x0000003f06067287 */ /* 0x000fe40008000000 */
[----:B------:R-:W-:-:S06]  /*1630*/  ULOP3.LUT UR7, UR38, UR7, URZ, 0x3c, !UPT ;  /* 0x0000000726077292 */ /* 0x000fcc000f8e3c3f */
[----:B------:R-:W-:Y:S01]  /*1640*/  IMAD.U32 R4, RZ, RZ, UR7 ;  /* 0x00000007ff047e24 */ /* 0x000fe2000f8e00ff */
[----:B------:R-:W-:-:S06]  /*1650*/  UMOV UR7, UR39 ;  /* 0x0000002700077c82 */ /* 0x000fcc0008000000 */
.L_x_26:
[----:B01----:R-:W-:Y:S05]  /*1660*/  @!P0 BRA `(.L_x_20) ;  /* 0x0000000000048947 */ /* 0x003fea0003800000 */
[----:B------:R-:W-:Y:S01]  /*1670*/  BPT.TRAP 0x1 ;  /* 0x000000040000795c */ /* 0x000fe20000300000 */
.L_x_20:
[----:B------:R-:W0:Y:S01]  /*1680*/  S2UR UR9, SR_CgaCtaId ;  /* 0x00000000000979c3 */ /* 0x000e220000008800 */
[----:B------:R-:W-:Y:S01]  /*1690*/  UMOV UR8, 0x400 ;  /* 0x0000040000087882 */ /* 0x000fe20000000000 */
[----:B------:R-:W-:Y:S01]  /*16a0*/  SHF.L.U32 R2, R4, 0x1f, RZ ;  /* 0x0000001f04027819 */ /* 0x000fe200000006ff */
[----:B0-----:R-:W-:-:S04]  /*16b0*/  ULEA UR14, UR9, UR8, 0x18 ;  /* 0x00000008090e7291 */ /* 0x001fc8000f8ec03f */
[----:B------:R-:W-:-:S09]  /*16c0*/  ULEA UR8, UR6, UR14, 0x3 ;  /* 0x0000000e06087291 */ /* 0x000fd2000f8e183f */
[----:B------:R0:W1:Y:S01]  /*16d0*/  SYNCS.PHASECHK.TRANS64.TRYWAIT P1, [UR8], R2 ;  /* 0x00000002ff0075a7 */ /* 0x0000620008020148 */
[----:B------:R-:W-:Y:S05]  /*16e0*/  @!P0 BRA `(.L_x_21) ;  /* 0x0000000000048947 */ /* 0x000fea0003800000 */
[----:B------:R-:W-:Y:S01]  /*16f0*/  BPT.TRAP 0x1 ;  /* 0x000000040000795c */ /* 0x000fe20000300000 */
.L_x_21:
[----:B-1----:R-:W-:Y:S05]  /*1700*/  @P1 BRA `(.L_x_22) ;  /* 0x0000000000081947 */ /* 0x002fea0003800000 */
[----:B------:R-:W1:Y:S02]  /*1710*/  SYNCS.PHASECHK.TRANS64.TRYWAIT P1, [UR8], R2 ;  /* 0x00000002ff0075a7 */ /* 0x000e640008020148 */
[----:B-1----:R-:W-:Y:S05]  /*1720*/  @!P1 BRA `(.L_x_23) ;  /* 0x0000003000e89947 */ /* 0x002fea0003800000 */
.L_x_22:
[----:B------:R-:W-:Y:S01]  /*1730*/  ULEA UR12, UR6, UR4, 0xa ;  /* 0x00000004060c7291 */ /* 0x000fe2000f8e503f */
[----:B------:R-:W-:Y:S01]  /*1740*/  WARPGROUP.ARRIVE ;  /* 0x00000000000079c5 */ /* 0x000fe20000000000 */
[----:B------:R-:W-:Y:S01]  /*1750*/  ULEA UR13, UR6, UR5, 0x7 ;  /* 0x00000005060d7291 */ /* 0x000fe2000f8e383f */
[----:B------:R-:W-:Y:S01]  /*1760*/  UMOV UR9, 0x40000040 ;  /* 0x4000004000097882 */ /* 0x000fe20000000000 */
[----:B------:R-:W-:-:S03]  /*1770*/  UMOV UR11, 0x40000040 ;  /* 0x40000040000b7882 */ /* 0x000fc60000000000 */
[----:B------:R-:W-:Y:S02]  /*1780*/  UMOV UR8, UR12 ;  /* 0x0000000c00087c82 */ /* 0x000fe40008000000 */
[----:B------:R-:W-:Y:S02]  /*1790*/  UMOV UR10, UR13 ;  /* 0x0000000d000a7c82 */ /* 0x000fe40008000000 */
[----:B------:R-:W-:Y:S01]  /*17a0*/  HGMMA.64x16x16.F32.BF16 R24, gdesc[UR8], R24, gsb0 ;  /* 0x00200000081879f0 */ /* 0x000fe20008001818 */
        /* <DEDUP_REMOVED lines=23> */
[----:B------:R-:W-:Y:S01]  /*1920*/  BPT.TRAP 0x1 ;  /* 0x000000040000795c */ /* 0x000fe20000300000 */
.L_x_24:
[----:B------:R-:W-:Y:S01]  /*1930*/  ULEA UR8, UR7, UR14, 0x3 ;  /* 0x0000000e07087291 */ /* 0x000fe2000f8e183f */
[----:B------:R-:W-:-:S03]  /*1940*/  ISETP.GT.U32.AND P1, PT, R18, 0x1, PT ;  /* 0x000000011200780c */ /* 0x000fc60003f24070 */
[----:B------:R-:W-:-:S04]  /*1950*/  UIADD3 UR8, UR8, 0x60, URZ ;  /* 0x0000006008087890 */ /* 0x000fc8000fffe03f */
[----:B------:R-:W-:-:S09]  /*1960*/  UPRMT UR8, URZ, 0x654, UR8 ;  /* 0x000006543f087896 */ /* 0x000fd20008000008 */
[----:B------:R-:W-:Y:S01]  /*1970*/  SYNCS.ARRIVE.TRANS64.RED.A1T0 RZ, [UR8], RZ ;  /* 0x000000ffffff79a7 */ /* 0x000fe20008100408 */
[----:B------:R-:W-:Y:S05]  /*1980*/  @P1 BRA `(.L_x_25) ;  /* 0x0000000000041947 */ /* 0x000fea0003800000 */
[----:B------:R-:W-:Y:S01]  /*1990*/  BPT.TRAP 0x1 ;  /* 0x000000040000795c */ /* 0x000fe20000300000 */
.L_x_25:
[----:B------:R-:W-:Y:S01]  /*19a0*/  UIADD3 UR6, UR6, 0x1, URZ ;  /* 0x0000000106067890 */ /* 0x000fe2000fffe03f */
[C---:B------:R-:W-:Y:S01]  /*19b0*/  ISETP.GT.AND P1, PT, R0.reuse, 0x1, PT ;  /* 0x000000010000780c */ /* 0x040fe20003f24270 */
[----:B------:R-:W-:Y:S01]  /*19c0*/  UIADD3 UR7, UR7, 0x1, URZ ;  /* 0x0000000107077890 */ /* 0x000fe2000fffe03f */
[----:B------:R-:W-:Y:S01]  /*19d0*/  VIADD R0, R0, 0xffffffff ;  /* 0xffffffff00007836 */ /* 0x000fe20000000000 */
[----:B------:R-:W-:Y:S02]  /*19e0*/  UISETP.NE.AND UP0, UPT, UR6, 0xc, UPT ;  /* 0x0000000c0600788c */ /* 0x000fe4000bf05270 */
[----:B------:R-:W-:Y:S02]  /*19f0*/  UISETP.NE.AND UP1, UPT, UR7, 0xc, UPT ;  /* 0x0000000c0700788c */ /* 0x000fe4000bf25270 */
[----:B------:R-:W-:Y:S02]  /*1a00*/  USEL UR8, URZ, 0x1, UP0 ;  /* 0x000000013f087887 */ /* 0x000fe40008000000 */
[----:B------:R-:W-:-:S02]  /*1a10*/  USEL UR6, UR6, URZ, UP0 ;  /* 0x0000003f06067287 */ /* 0x000fc40008000000 */
[----:B------:R-:W-:Y:S02]  /*1a20*/  USEL UR7, UR7, URZ, UP1 ;  /* 0x0000003f07077287 */ /* 0x000fe40008800000 */
[----:B------:R-:W-:Y:S01]  /*1a30*/  LOP3.LUT R4, R4, UR8, RZ, 0x3c, !PT ;  /* 0x0000000804047c12 */ /* 0x000fe2000f8e3cff */
[----:B------:R-:W-:Y:S09]  /*1a40*/  @P1 BRA `(.L_x_26) ;  /* 0xfffffffc00041947 */ /* 0x000ff2000383ffff */
.L_x_19:
[----:B------:R-:W2:Y:S02]  /*1a50*/  LDC R0, c[0x0][0x28c] ;  /* 0x0000a300ff007b82 */ /* 0x000ea40000000800 */
[----:B--2---:R-:W-:-:S13]  /*1a60*/  ISETP.GE.AND P1, PT, R0, 0x1, PT ;  /* 0x000000010000780c */ /* 0x004fda0003f26270 */
[----:B------:R-:W-:Y:S05]  /*1a70*/  @!P1 BRA `(.L_x_27) ;  /* 0x0000000000489947 */ /* 0x000fea0003800000 */
[----:B------:R-:W-:Y:S05]  /*1a80*/  @!P0 BRA `(.L_x_28) ;  /* 0x0000000000048947 */ /* 0x000fea0003800000 */
[----:B------:R-:W-:Y:S01]  /*1a90*/  BPT.TRAP 0x1 ;  /* 0x000000040000795c */ /* 0x000fe20000300000 */
.L_x_28:
[----:B------:R-:W2:Y:S01]  /*1aa0*/  S2UR UR7, SR_CgaCtaId ;  /* 0x00000000000779c3 */ /* 0x000ea20000008800 */
[----:B------:R-:W-:Y:S01]  /*1ab0*/  UISETP.LT.AND UP0, UPT, UR40, 0x1, UPT ;  /* 0x000000012800788c */ /* 0x000fe2000bf01270 */
[----:B------:R-:W-:-:S03]  /*1ac0*/  ISETP.GT.U32.AND P0, PT, R18, 0x1, PT ;  /* 0x000000011200780c */ /* 0x000fc60003f04070 */
[----:B------:R-:W-:-:S04]  /*1ad0*/  USEL UR6, UR40, 0x1, UP0 ;  /* 0x0000000128067887 */ /* 0x000fc80008000000 */
[----:B------:R-:W-:-:S04]  /*1ae0*/  UIADD3 UR6, UR39, UR40, -UR6 ;  /* 0x0000002827067290 */ /* 0x000fc8000fffe806 */
[----:B------:R-:W-:-:S04]  /*1af0*/  UIMAD.WIDE.U32 UR4, UR6, -0x55555555, URZ ;  /* 0xaaaaaaab060478a5 */ /* 0x000fc8000f8e003f */
[----:B------:R-:W-:-:S03]  /*1b00*/  USHF.R.U32.HI UR4, URZ, 0x3, UR5 ;  /* 0x000000033f047899 */ /* 0x000fc60008011605 */
[----:B------:R-:W-:Y:S01]  /*1b10*/  UMOV UR5, 0x400 ;  /* 0x0000040000057882 */ /* 0x000fe20000000000 */
[----:B------:R-:W-:Y:S02]  /*1b20*/  UIMAD UR6, UR4, -0xc, UR6 ;  /* 0xfffffff4040678a4 */ /* 0x000fe4000f8e0206 */
[----:B--2---:R-:W-:-:S04]  /*1b30*/  ULEA UR5, UR7, UR5, 0x18 ;  /* 0x0000000507057291 */ /* 0x004fc8000f8ec03f */
[----:B------:R-:W-:-:S04]  /*1b40*/  ULEA UR6, UR6, UR5, 0x3 ;  /* 0x0000000506067291 */ /* 0x000fc8000f8e183f */
[----:B------:R-:W-:-:S04]  /*1b50*/  UIADD3 UR6, UR6, 0x60, URZ ;  /* 0x0000006006067890 */ /* 0x000fc8000fffe03f */
[----:B------:R-:W-:-:S09]  /*1b60*/  UPRMT UR6, URZ, 0x654, UR6 ;  /* 0x000006543f067896 */ /* 0x000fd20008000006 */
[----:B------:R-:W-:Y:S01]  /*1b70*/  SYNCS.ARRIVE.TRANS64.RED.A1T0 RZ, [UR6], RZ ;  /* 0x000000ffffff79a7 */ /* 0x000fe20008100406 */
[----:B------:R-:W-:Y:S05]  /*1b80*/  @P0 BRA `(.L_x_27) ;  /* 0x0000000000040947 */ /* 0x000fea0003800000 */
[----:B------:R-:W-:Y:S01]  /*1b90*/  BPT.TRAP 0x1 ;  /* 0x000000040000795c */ /* 0x000fe20000300000 */
.L_x_27:
[----:B------:R-:W2:Y:S01]  /*1ba0*/  LDC R4, c[0x0][0x288] ;  /* 0x0000a200ff047b82 */ /* 0x000ea20000000800 */
[C---:B-1----:R-:W-:Y:S01]  /*1bb0*/  LOP3.LUT R3, R23.reuse, 0x60, RZ, 0xc0, !PT ;  /* 0x0000006017037812 */ /* 0x042fe200078ec0ff */
[----:B------:R-:W-:Y:S01]  /*1bc0*/  IMAD.SHL.U32 R13, R36, 0x10, RZ ;  /* 0x00000010240d7824 */ /* 0x000fe200078e00ff */
[----:B0-----:R-:W-:Y:S01]  /*1bd0*/  SHF.R.U32.HI R2, RZ, 0x2, R23 ;  /* 0x00000002ff027819 */ /* 0x001fe20000011617 */
[----:B------:R-:W-:Y:S01]  /*1be0*/  UIADD3 UR39, UR40, UR39, URZ ;  /* 0x0000002728277290 */ /* 0x000fe2000fffe03f */
[----:B------:R-:W-:Y:S01]  /*1bf0*/  SHF.R.U32.HI R11, RZ, 0x1, R3 ;  /* 0x00000001ff0b7819 */ /* 0x000fe20000011603 */
[----:B------:R-:W-:Y:S01]  /*1c00*/  IMAD.SHL.U32 R15, R34, 0x80, RZ ;  /* 0x00000080220f7824 */ /* 0x000fe200078e00ff */
[----:B------:R-:W-:Y:S01]  /*1c10*/  LOP3.LUT R3, R23, 0x3, RZ, 0xc0, !PT ;  /* 0x0000000317037812 */ /* 0x000fe200078ec0ff */
[----:B------:R-:W-:Y:S01]  /*1c20*/  UISETP.GT.U32.AND UP0, UPT, UR39, 0xb, UPT ;  /* 0x0000000b2700788c */ /* 0x000fe2000bf04070 */
[----:B------:R-:W-:Y:S01]  /*1c30*/  LOP3.LUT R0, R22, 0x1, RZ, 0xc0, !PT ;  /* 0x0000000116007812 */ /* 0x000fe200078ec0ff */
[----:B------:R-:W-:Y:S01]  /*1c40*/  ULDC UR7, c[0x0][0x284] ;  /* 0x0000a10000077ab9 */ /* 0x000fe20000000800 */
[----:B------:R-:W-:Y:S01]  /*1c50*/  LOP3.LUT R2, R2, 0x7, RZ, 0xc0, !PT ;  /* 0x0000000702027812 */ /* 0x000fe200078ec0ff */
[----:B------:R-:W-:Y:S01]  /*1c60*/  UISETP.LT.U32.AND UP0, UPT, UR40, 0xc, UP0 ;  /* 0x0000000c2800788c */ /* 0x000fe20008701070 */
[----:B------:R-:W-:Y:S01]  /*1c70*/  SHF.R.S32.HI R37, RZ, 0x1f, R35 ;  /* 0x0000001fff257819 */ /* 0x000fe20000011423 */
[----:B------:R-:W-:Y:S01]  /*1c80*/  IMAD.SHL.U32 R9, R0, 0x40, RZ ;  /* 0x0000004000097824 */ /* 0x000fe200078e00ff */
[--C-:B------:R-:W-:Y:S01]  /*1c90*/  IADD3 R5, RZ, -R11, -R2.reuse ;  /* 0x8000000bff057210 */ /* 0x100fe20007ffe802 */
[----:B------:R-:W-:Y:S01]  /*1ca0*/  UISETP.GE.U32.AND UP1, UPT, UR40, 0xc, UPT ;  /* 0x0000000c2800788c */ /* 0x000fe2000bf26070 */
[----:B------:R-:W-:Y:S01]  /*1cb0*/  IMAD.WIDE R6, R34, 0x80, RZ ;  /* 0x0000008022067825 */ /* 0x000fe200078e02ff */
[----:B------:R-:W-:Y:S01]  /*1cc0*/  ULDC.64 UR8, c[0x0][0x5d0] ;  /* 0x0001740000087ab9 */ /* 0x000fe20000000a00 */
[----:B------:R-:W-:Y:S01]  /*1cd0*/  UIMAD.WIDE.U32 UR4, UR39, -0x55555555, URZ ;  /* 0xaaaaaaab270478a5 */ /* 0x000fe2000f8e003f */
[----:B------:R-:W-:Y:S01]  /*1ce0*/  LOP3.LUT R9, R9, 0x40, R2, 0xe2, !PT ;  /* 0x0000004009097812 */ /* 0x000fe200078ee202 */
[----:B------:R-:W-:Y:S01]  /*1cf0*/  USEL UR6, URZ, 0x1, !UP0 ;  /* 0x000000013f067887 */ /* 0x000fe2000c000000 */
[----:B------:R-:W-:Y:S01]  /*1d00*/  IMAD R0, R0, -0x40, R5 ;  /* 0xffffffc000007824 */ /* 0x000fe200078e0205 */
[----:B------:R-:W-:Y:S01]  /*1d10*/  USHF.R.U32.HI UR4, URZ, 0x3, UR5 ;  /* 0x000000033f047899 */ /* 0x000fe20008011605 */
[----:B--2---:R-:W-:Y:S01]  /*1d20*/  IMAD R8, R3, -0x2, R4 ;  /* 0xfffffffe03087824 */ /* 0x004fe200078e0204 */
[----:B------:R-:W-:Y:S01]  /*1d30*/  ISETP.GE.AND P0, PT, R13, R4, PT ;  /* 0x000000040d00720c */ /* 0x000fe20003f06270 */
[----:B------:R-:W-:Y:S01]  /*1d40*/  IMAD.SHL.U32 R4, R23, 0x2, RZ ;  /* 0x0000000217047824 */ /* 0x000fe200078e00ff */
[----:B------:R-:W-:Y:S01]  /*1d50*/  ULOP3.LUT UR38, UR38, UR6, URZ, 0x3c, !UPT ;  /* 0x0000000626267292 */ /* 0x000fe2000f8e3c3f */
[----:B------:R-:W-:Y:S01]  /*1d60*/  IMAD R2, R37, UR8, RZ ;  /* 0x0000000825027c24 */ /* 0x000fe2000f8e02ff */
[----:B------:R-:W-:Y:S01]  /*1d70*/  ISETP.GE.OR P0, PT, R15, UR7, P0 ;  /* 0x000000070f007c0c */ /* 0x000fe20008706670 */
[----:B------:R-:W-:Y:S01]  /*1d80*/  UIMAD UR39, UR4, -0xc, UR39 ;  /* 0xfffffff4042778a4 */ /* 0x000fe2000f8e0227 */
[----:B------:R-:W-:Y:S01]  /*1d90*/  LOP3.LUT R4, R13, 0x6, R4, 0xf8, !PT ;  /* 0x000000060d047812 */ /* 0x000fe200078ef804 */
[----:B------:R-:W-:Y:S01]  /*1da0*/  IMAD R21, R35, UR9, R2 ;  /* 0x0000000923157c24 */ /* 0x000fe2000f8e0202 */
[----:B------:R-:W-:Y:S01]  /*1db0*/  @UP1 ULOP3.LUT UR38, UR38, 0x1, UR4, 0x78, !UPT ;  /* 0x0000000126261892 */ /* 0x000fe2000f8e7804 */
[----:B------:R-:W-:Y:S01]  /*1dc0*/  IADD3 R36, -R15, UR7, R0 ;  /* 0x000000070f247c10 */ /* 0x000fe2000fffe100 */
[----:B------:R-:W-:Y:S01]  /*1dd0*/  IMAD.IADD R46, R8, 0x1, -R13 ;  /* 0x00000001082e7824 */ /* 0x000fe200078e0a0d */
[--C-:B------:R-:W-:Y:S01]  /*1de0*/  SHF.R.S32.HI R5, RZ, 0x1f, R4.reuse ;  /* 0x0000001fff057819 */ /* 0x100fe20000011404 */
[----:B------:R-:W-:Y:S01]  /*1df0*/  IMAD.MOV.U32 R34, RZ, RZ, -0x1 ;  /* 0xffffffffff227424 */ /* 0x000fe200078e00ff */
[----:B------:R-:W-:Y:S01]  /*1e00*/  LOP3.LUT R39, R6, R9, R11, 0xfe, !PT ;  /* 0x0000000906277212 */ /* 0x000fe200078efe0b */
[----:B------:R-:W-:-:S04]  /*1e10*/  IMAD.WIDE.U32 R2, R35, UR8, R4 ;  /* 0x0000000823027c25 */ /* 0x000fc8000f8e0004 */
[----:B------:R-:W-:Y:S01]  /*1e20*/  IMAD.IADD R3, R3, 0x1, R21 ;  /* 0x0000000103037824 */ /* 0x000fe200078e0215 */
[----:B------:R-:W-:Y:S06]  /*1e30*/  @P0 BRA `(.L_x_29) ;  /* 0x0000000800c40947 */ /* 0x000fec0003800000 */
[----:B------:R-:W0:Y:S01]  /*1e40*/  LDC.64 R40, c[0x0][0x5c8] ;  /* 0x00017200ff287b82 */ /* 0x000e220000000a00 */
[----:B-----5:R-:W-:Y:S01]  /*1e50*/  FSETP.NEU.AND P0, PT, R33, RZ, PT ;  /* 0x000000ff2100720b */ /* 0x020fe20003f0d000 */
[----:B------:R-:W-:Y:S01]  /*1e60*/  BSSY B0, `(.L_x_29) ;  /* 0x00000ae000007945 */ /* 0x000fe20003800000 */
[-C--:B0-----:R-:W-:Y:S02]  /*1e70*/  IMAD R0, R7, R40.reuse, RZ ;  /* 0x0000002807007224 */ /* 0x081fe400078e02ff */
[----:B------:R-:W-:-:S04]  /*1e80*/  IMAD.WIDE.U32 R12, R39, R40, R2 ;  /* 0x00000028270c7225 */ /* 0x000fc800078e0002 */
[----:B------:R-:W-:-:S04]  /*1e90*/  IMAD R3, R39, R41, R0 ;  /* 0x0000002927037224 */ /* 0x000fc800078e0200 */
[----:B------:R-:W-:Y:S01]  /*1ea0*/  IMAD.IADD R47, R13, 0x1, R3 ;  /* 0x000000010d2f7824 */ /* 0x000fe200078e0203 */
[----:B------:R-:W-:Y:S06]  /*1eb0*/  @!P0 BRA `(.L_x_30) ;  /* 0x0000000400f08947 */ /* 0x000fec0003800000 */
[----:B------:R-:W0:Y:S01]  /*1ec0*/  LDC.64 R20, c[0x0][0x5b8] ;  /* 0x00016e00ff147b82 */ /* 0x000e220000000a00 */
[----:B------:R-:W-:Y:S01]  /*1ed0*/  ISETP.GT.AND P0, PT, R46, RZ, PT ;  /* 0x000000ff2e00720c */ /* 0x000fe20003f04270 */
[----:B------:R-:W-:-:S03]  /*1ee0*/  ULDC.64 UR4, c[0x0][0x5c0] ;  /* 0x0001700000047ab9 */ /* 0x000fc60000000a00 */
[----:B------:R-:W-:-:S03]  /*1ef0*/  ISETP.GT.AND P2, PT, R36, RZ, P0 ;  /* 0x000000ff2400720c */ /* 0x000fc60000744270 */
[----:B------:R-:W1:Y:S08]  /*1f00*/  LDC.64 R42, c[0x0][0x5b0] ;  /* 0x00016c00ff2a7b82 */ /* 0x000e700000000a00 */
[----:B------:R-:W2:Y:S01]  /*1f10*/  LDC.64 R44, c[0x0][0x5a8] ;  /* 0x00016a00ff2c7b82 */ /* 0x000ea20000000a00 */
[-C--:B0-----:R-:W-:Y:S02]  /*1f20*/  IMAD R0, R37, R20.reuse, RZ ;  /* 0x0000001425007224 */ /* 0x081fe400078e02ff */
[----:B------:R-:W-:-:S04]  /*1f30*/  IMAD.WIDE.U32 R14, R35, R20, R4 ;  /* 0x00000014230e7225 */ /* 0x000fc800078e0004 */
[----:B------:R-:W-:Y:S02]  /*1f40*/  IMAD R21, R35, R21, R0 ;  /* 0x0000001523157224 */ /* 0x000fe400078e0200 */
[----:B-1----:R-:W-:Y:S02]  /*1f50*/  IMAD R6, R7, R42, RZ ;  /* 0x0000002a07067224 */ /* 0x002fe400078e02ff */
[----:B------:R-:W-:Y:S02]  /*1f60*/  IMAD.IADD R7, R15, 0x1, R21 ;  /* 0x000000010f077824 */ /* 0x000fe400078e0215 */
[----:B------:R-:W-:Y:S02]  /*1f70*/  IMAD R37, R39, R43, R6 ;  /* 0x0000002b27257224 */ /* 0x000fe400078e0206 */
[----:B------:R-:W-:-:S04]  /*1f80*/  IMAD.MOV.U32 R6, RZ, RZ, R14 ;  /* 0x000000ffff067224 */ /* 0x000fc800078e000e */
[----:B------:R-:W-:-:S04]  /*1f90*/  IMAD.WIDE.U32 R2, R39, R42, R6 ;  /* 0x0000002a27027225 */ /* 0x000fc800078e0006 */
[----:B------:R-:W-:Y:S01]  /*1fa0*/  IMAD.IADD R0, R3, 0x1, R37 ;  /* 0x0000000103007824 */ /* 0x000fe200078e0225 */
[----:B--2---:R-:W-:-:S04]  /*1fb0*/  LEA R8, P1, R2, R44, 0x1 ;  /* 0x0000002c02087211 */ /* 0x004fc800078208ff */
[----:B------:R-:W-:-:S05]  /*1fc0*/  LEA.HI.X R9, R2, R45, R0, 0x1, P1 ;  /* 0x0000002d02097211 */ /* 0x000fca00008f0c00 */
[----:B------:R0:W2:Y:S01]  /*1fd0*/  @P2 LDG.E.LTC128B.U16 R0, desc[UR36][R8.64] ;  /* 0x0000002408002981 */ /* 0x0000a2000c1e1520 */
[----:B------:R-:W-:Y:S01]  /*1fe0*/  IMAD.WIDE.U32 R10, R39, R42, R4 ;  /* 0x0000002a270a7225 */ /* 0x000fe200078e0004 */
[----:B------:R-:W-:Y:S03]  /*1ff0*/  BSSY B1, `(.L_x_31) ;  /* 0x0000013000017945 */ /* 0x000fe60003800000 */
[----:B------:R-:W-:Y:S02]  /*2000*/  IMAD.IADD R11, R37, 0x1, R11 ;  /* 0x00000001250b7824 */ /* 0x000fe400078e020b */
[----:B------:R-:W-:Y:S01]  /*2010*/  IMAD.WIDE.U32 R10, R35, R20, R10 ;  /* 0x00000014230a7225 */ /* 0x000fe200078e000a */
[----:B0-----:R-:W-:-:S03]  /*2020*/  SHF.L.U64.HI R9, R42, 0x3, R43 ;  /* 0x000000032a097819 */ /* 0x001fc6000001022b */
[----:B------:R-:W-:Y:S02]  /*2030*/  IMAD.IADD R8, R21, 0x1, R11 ;  /* 0x0000000115087824 */ /* 0x000fe400078e020b */
[----:B--2---:R-:W-:-:S04]  /*2040*/  IMAD.U32 R2, R0, 0x10000, RZ ;  /* 0x0001000000027824 */ /* 0x004fc800078e00ff */
[----:B------:R-:W-:Y:S01]  /*2050*/  FMUL R3, R2, R33 ;  /* 0x0000002102037220 */ /* 0x000fe20000400000 */
[----:B------:R-:W-:-:S03]  /*2060*/  LEA R2, P1, R12, UR4, 0x1 ;  /* 0x000000040c027c11 */ /* 0x000fc6000f8208ff */
[----:B------:R-:W-:Y:S01]  /*2070*/  FFMA R24, R24, R32, R3 ;  /* 0x0000002018187223 */ /* 0x000fe20000000003 */
[----:B------:R-:W-:Y:S02]  /*2080*/  LEA.HI.X R3, R12, UR5, R47, 0x1, P1 ;  /* 0x000000050c037c11 */ /* 0x000fe400088f0c2f */
[----:B------:R-:W-:Y:S02]  /*2090*/  ISETP.GT.AND P1, PT, R46, 0x1, PT ;  /* 0x000000012e00780c */ /* 0x000fe40003f24270 */
[----:B------:R-:W-:Y:S02]  /*20a0*/  F2FP.BF16.F32.PACK_AB R24, RZ, R24 ;  /* 0x00000018ff18723e */ /* 0x000fe400000010ff */
[----:B------:R-:W-:Y:S02]  /*20b0*/  ISETP.GT.AND P3, PT, R36, RZ, P1 ;  /* 0x000000ff2400720c */ /* 0x000fe40000f64270 */
[C---:B------:R-:W-:Y:S01]  /*20c0*/  LEA R12, P4, R10.reuse, R44, 0x1 ;  /* 0x0000002c0a0c7211 */ /* 0x040fe200078808ff */
[----:B------:R0:W-:Y:S03]  /*20d0*/  @P2 STG.E.U16 desc[UR36][R2.64], R24 ;  /* 0x0000001802002986 */ /* 0x0001e6000c101524 */
[----:B------:R-:W-:Y:S01]  /*20e0*/  LEA.HI.X R13, R10, R45, R8, 0x1, P4 ;  /* 0x0000002d0a0d7211 */ /* 0x000fe200020f0c08 */
[----:B------:R-:W-:-:S06]  /*20f0*/  IMAD.SHL.U32 R8, R42, 0x8, RZ ;  /* 0x000000082a087824 */ /* 0x000fcc00078e00ff */
[----:B------:R-:W-:Y:S05]  /*2100*/  @!P3 BRA `(.L_x_32) ;  /* 0x000000000004b947 */ /* 0x000fea0003800000 */
[----:B------:R1:W5:Y:S02]  /*2110*/  LDG.E.LTC128B.U16 R0, desc[UR36][R12.64+0x2] ;  /* 0x000002240c007981 */ /* 0x000364000c1e1520 */
.L_x_32:
[----:B------:R-:W-:Y:S05]  /*2120*/  BSYNC B1 ;  /* 0x0000000000017941 */ /* 0x000fea0003800000 */
.L_x_31:
[----:B------:R-:W-:Y:S01]  /*2130*/  IMAD.WIDE.U32 R8, R39, R42, R8 ;  /* 0x0000002a27087225 */ /* 0x000fe200078e0008 */
[----:B------:R-:W-:-:S03]  /*2140*/  ISETP.GT.AND P0, PT, R36, 0x8, P0 ;  /* 0x000000082400780c */ /* 0x000fc60000704270 */
[----:B-----5:R-:W-:Y:S01]  /*2150*/  IMAD.U32 R6, R0, 0x10000, RZ ;  /* 0x0001000000067824 */ /* 0x020fe200078e00ff */
[----:B------:R-:W-:Y:S01]  /*2160*/  IADD3 R14, P2, R14, R8, RZ ;  /* 0x000000080e0e7210 */ /* 0x000fe20007f5e0ff */
[----:B------:R-:W-:Y:S02]  /*2170*/  IMAD.IADD R37, R37, 0x1, R9 ;  /* 0x0000000125257824 */ /* 0x000fe400078e0209 */
[----:B------:R-:W-:Y:S02]  /*2180*/  FMUL R6, R6, R33 ;  /* 0x0000002106067220 */ /* 0x000fe40000400000 */
[----:B------:R-:W-:Y:S02]  /*2190*/  IMAD.X R7, R37, 0x1, R7, P2 ;  /* 0x0000000125077824 */ /* 0x000fe400010e0607 */
[----:B------:R-:W-:Y:S01]  /*21a0*/  FFMA R25, R25, R32, R6 ;  /* 0x0000002019197223 */ /* 0x000fe20000000006 */
[----:B------:R-:W-:-:S04]  /*21b0*/  LEA R6, P2, R14, R44, 0x1 ;  /* 0x0000002c0e067211 */ /* 0x000fc800078408ff */
[----:B------:R-:W-:Y:S02]  /*21c0*/  LEA.HI.X R7, R14, R45, R7, 0x1, P2 ;  /* 0x0000002d0e077211 */ /* 0x000fe400010f0c07 */
[----:B------:R-:W-:Y:S02]  /*21d0*/  F2FP.BF16.F32.PACK_AB R25, RZ, R25 ;  /* 0x00000019ff19723e */ /* 0x000fe400000010ff */
[----:B------:R-:W-:-:S03]  /*21e0*/  PRMT R14, R0, 0x7610, R14 ;  /* 0x00007610000e7816 */ /* 0x000fc6000000000e */
[----:B------:R2:W-:Y:S04]  /*21f0*/  @P3 STG.E.U16 desc[UR36][R2.64+0x2], R25 ;  /* 0x0000021902003986 */ /* 0x0005e8000c101524 */
[----:B------:R-:W3:Y:S01]  /*2200*/  @P0 LDG.E.LTC128B.U16 R14, desc[UR36][R6.64] ;  /* 0x00000024060e0981 */ /* 0x000ee2000c1e1520 */
[----:B------:R-:W-:Y:S01]  /*2210*/  IADD3 R8, P2, R4, R8, RZ ;  /* 0x0000000804087210 */ /* 0x000fe20007f5e0ff */
[----:B------:R-:W-:Y:S01]  /*2220*/  BSSY B1, `(.L_x_33) ;  /* 0x0000011000017945 */ /* 0x000fe20003800000 */
[----:B------:R-:W-:Y:S02]  /*2230*/  SHF.L.U64.HI R11, R40, 0x4, R41 ;  /* 0x00000004280b7819 */ /* 0x000fe40000010229 */
[----:B------:R-:W-:Y:S01]  /*2240*/  ISETP.GT.AND P1, PT, R36, 0x8, P1 ;  /* 0x000000082400780c */ /* 0x000fe20000f24270 */
[----:B------:R-:W-:Y:S01]  /*2250*/  IMAD.X R9, R5, 0x1, R37, P2 ;  /* 0x0000000105097824 */ /* 0x000fe200010e0625 */
[----:B------:R-:W-:Y:S01]  /*2260*/  LEA R4, P2, R40, R2, 0x4 ;  /* 0x0000000228047211 */ /* 0x000fe200078420ff */
[----:B------:R-:W-:-:S03]  /*2270*/  IMAD.WIDE.U32 R8, R35, R20, R8 ;  /* 0x0000001423087225 */ /* 0x000fc600078e0008 */
[----:B------:R-:W-:Y:S01]  /*2280*/  LEA R10, P3, R8, R44, 0x1 ;  /* 0x0000002c080a7211 */ /* 0x000fe200078608ff */
[----:B---3--:R-:W-:-:S04]  /*2290*/  IMAD.U32 R0, R14, 0x10000, RZ ;  /* 0x000100000e007824 */ /* 0x008fc800078e00ff */
[----:B------:R-:W-:Y:S01]  /*22a0*/  FMUL R5, R0, R33 ;  /* 0x0000002100057220 */ /* 0x000fe20000400000 */
[----:B------:R-:W-:-:S03]  /*22b0*/  IMAD.IADD R0, R21, 0x1, R9 ;  /* 0x0000000115007824 */ /* 0x000fc600078e0209 */
[----:B------:R-:W-:-:S05]  /*22c0*/  FFMA R5, R26, R32, R5 ;  /* 0x000000201a057223 */ /* 0x000fca0000000005 */
[----:B------:R-:W-:Y:S01]  /*22d0*/  F2FP.BF16.F32.PACK_AB R6, RZ, R5 ;  /* 0x00000005ff06723e */ /* 0x000fe200000010ff */
[----:B------:R-:W-:Y:S01]  /*22e0*/  IMAD.X R5, R11, 0x1, R3, P2 ;  /* 0x000000010b057824 */ /* 0x000fe200010e0603 */
[----:B------:R-:W-:-:S04]  /*22f0*/  LEA.HI.X R11, R8, R45, R0, 0x1, P3 ;  /* 0x0000002d080b7211 */ /* 0x000fc800018f0c00 */
[----:B------:R2:W-:Y:S01]  /*2300*/  @P0 STG.E.U16 desc[UR36][R4.64], R6 ;  /* 0x0000000604000986 */ /* 0x0005e2000c101524 */
[----:B------:R-:W-:Y:S05]  /*2310*/  @!P1 BRA `(.L_x_34) ;  /* 0x0000000000049947 */ /* 0x000fea0003800000 */
[----:B------:R3:W5:Y:S02]  /*2320*/  LDG.E.LTC128B.U16 R14, desc[UR36][R10.64+0x2] ;  /* 0x000002240a0e7981 */ /* 0x000764000c1e1520 */
.L_x_34:
[----:B------:R-:W-:Y:S05]  /*2330*/  BSYNC B1 ;  /* 0x0000000000017941 */ /* 0x000fea0003800000 */
.L_x_33:
[----:B-----5:R-:W-:Y:S01]  /*2340*/  IMAD.U32 R0, R14, 0x10000, RZ ;  /* 0x000100000e007824 */ /* 0x020fe200078e00ff */
[----:B------:R-:W-:Y:S01]  /*2350*/  ISETP.GT.AND P0, PT, R46, 0x8, PT ;  /* 0x000000082e00780c */ /* 0x000fe20003f04270 */
[----:B------:R-:W-:Y:S02]  /*2360*/  BSSY B1, `(.L_x_35) ;  /* 0x0000008000017945 */ /* 0x000fe40003800000 */
[----:B------:R-:W-:Y:S01]  /*2370*/  FMUL R0, R0, R33 ;  /* 0x0000002100007220 */ /* 0x000fe20000400000 */
[----:B------:R-:W-:-:S03]  /*2380*/  ISETP.GT.AND P2, PT, R36, RZ, P0 ;  /* 0x000000ff2400720c */ /* 0x000fc60000744270 */
[----:B------:R-:W-:-:S05]  /*2390*/  FFMA R0, R27, R32, R0 ;  /* 0x000000201b007223 */ /* 0x000fca0000000000 */
[----:B------:R-:W-:-:S05]  /*23a0*/  F2FP.BF16.F32.PACK_AB R0, RZ, R0 ;  /* 0x00000000ff00723e */ /* 0x000fca00000010ff */
[----:B------:R4:W-:Y:S01]  /*23b0*/  @P1 STG.E.U16 desc[UR36][R4.64+0x2], R0 ;  /* 0x0000020004001986 */ /* 0x0009e2000c101524 */
[----:B------:R-:W-:Y:S05]  /*23c0*/  @!P2 BRA `(.L_x_36) ;  /* 0x000000000004a947 */ /* 0x000fea0003800000 */
[----:B------:R0:W5:Y:S02]  /*23d0*/  LDG.E.LTC128B.U16 R14, desc[UR36][R12.64+0x10] ;  /* 0x000010240c0e7981 */ /* 0x000164000c1e1520 */
.L_x_36:
[----:B------:R-:W-:Y:S05]  /*23e0*/  BSYNC B1 ;  /* 0x0000000000017941 */ /* 0x000fea0003800000 */
.L_x_35:
[----:B----45:R-:W-:Y:S01]  /*23f0*/  IMAD.U32 R0, R14, 0x10000, RZ ;  /* 0x000100000e007824 */ /* 0x030fe200078e00ff */
        /* <DEDUP_REMOVED lines=9> */
.L_x_38:
[----:B------:R-:W-:Y:S05]  /*2490*/  BSYNC B1 ;  /* 0x0000000000017941 */ /* 0x000fea0003800000 */
.L_x_37:
[----:B-----5:R-:W-:Y:S01]  /*24a0*/  IMAD.U32 R0, R14, 0x10000, RZ ;  /* 0x000100000e007824 */ /* 0x020fe200078e00ff */
[----:B------:R-:W-:Y:S01]  /*24b0*/  ISETP.GT.AND P0, PT, R36, 0x8, P0 ;  /* 0x000000082400780c */ /* 0x000fe20000704270 */
[----:B------:R-:W-:Y:S02]  /*24c0*/  BSSY B1, `(.L_x_39) ;  /* 0x0000007000017945 */ /* 0x000fe40003800000 */
[----:B------:R-:W-:-:S04]  /*24d0*/  FMUL R0, R0, R33 ;  /* 0x0000002100007220 */ /* 0x000fc80000400000 */
[----:B------:R-:W-:-:S05]  /*24e0*/  FFMA R0, R29, R32, R0 ;  /* 0x000000201d007223 */ /* 0x000fca0000000000 */
[----:B------:R-:W-:-:S05]  /*24f0*/  F2FP.BF16.F32.PACK_AB R0, RZ, R0 ;  /* 0x00000000ff00723e */ /* 0x000fca00000010ff */
[----:B------:R0:W-:Y:S01]  /*2500*/  @P3 STG.E.U16 desc[UR36][R2.64+0x12], R0 ;  /* 0x0000120002003986 */ /* 0x0001e2000c101524 */
[----:B------:R-:W-:Y:S05]  /*2510*/  @!P0 BRA `(.L_x_40) ;  /* 0x0000000000048947 */ /* 0x000fea0003800000 */
[----:B------:R0:W5:Y:S02]  /*2520*/  LDG.E.LTC128B.U16 R14, desc[UR36][R10.64+0x10] ;  /* 0x000010240a0e7981 */ /* 0x000164000c1e1520 */
.L_x_40:
[----:B------:R-:W-:Y:S05]  /*2530*/  BSYNC B1 ;  /* 0x0000000000017941 */ /* 0x000fea0003800000 */
.L_x_39:
[----:B0----5:R-:W-:Y:S01]  /*2540*/  IMAD.U32 R0, R14, 0x10000, RZ ;  /* 0x000100000e007824 */ /* 0x021fe200078e00ff */
[----:B------:R-:W-:Y:S01]  /*2550*/  ISETP.GT.AND P1, PT, R36, 0x8, P1 ;  /* 0x000000082400780c */ /* 0x000fe20000f24270 */
[----:B--2-4-:R-:W-:Y:S01]  /*2560*/  @P0 IMAD.MOV.U32 R2, RZ, RZ, R4 ;  /* 0x000000ffff020224 */ /* 0x014fe200078e0004 */
[----:B------:R-:W-:Y:S01]  /*2570*/  BSSY B1, `(.L_x_41) ;  /* 0x0000009000017945 */ /* 0x000fe20003800000 */
[----:B------:R-:W-:-:S04]  /*2580*/  FMUL R3, R0, R33 ;  /* 0x0000002100037220 */ /* 0x000fc80000400000 */
[----:B------:R-:W-:-:S05]  /*2590*/  FFMA R3, R30, R32, R3 ;  /* 0x000000201e037223 */ /* 0x000fca0000000003 */
[----:B------:R-:W-:-:S04]  /*25a0*/  F2FP.BF16.F32.PACK_AB R3, RZ, R3 ;  /* 0x00000003ff03723e */ /* 0x000fc800000010ff */
[----:B------:R-:W-:Y:S01]  /*25b0*/  PRMT R0, R3, 0x7610, R0 ;  /* 0x0000761003007816 */ /* 0x000fe20000000000 */
[----:B------:R-:W-:-:S05]  /*25c0*/  @P0 IMAD.MOV.U32 R3, RZ, RZ, R5 ;  /* 0x000000ffff030224 */ /* 0x000fca00078e0005 */
[----:B------:R0:W-:Y:S01]  /*25d0*/  @P0 STG.E.U16 desc[UR36][R2.64+0x10], R0 ;  /* 0x0000100002000986 */ /* 0x0001e2000c101524 */
[----:B------:R-:W-:Y:S05]  /*25e0*/  @!P1 BRA `(.L_x_42) ;  /* 0x0000000000049947 */ /* 0x000fea0003800000 */
[----:B------:R2:W5:Y:S02]  /*25f0*/  LDG.E.LTC128B.U16 R14, desc[UR36][R10.64+0x12] ;  /* 0x000012240a0e7981 */ /* 0x000564000c1e1520 */
.L_x_42:
[----:B------:R-:W-:Y:S05]  /*2600*/  BSYNC B1 ;  /* 0x0000000000017941 */ /* 0x000fea0003800000 */
.L_x_41:
[----:B------:R-:W-:Y:S05]  /*2610*/  @!P1 BRA `(.L_x_43) ;  /* 0x0000000000c89947 */ /* 0x000fea0003800000 */
[----:B-----5:R-:W-:-:S04]  /*2620*/  IMAD.U32 R14, R14, 0x10000, RZ ;  /* 0x000100000e0e7824 */ /* 0x020fc800078e00ff */
[----:B------:R-:W-:-:S04]  /*2630*/  FMUL R14, R14, R33 ;  /* 0x000000210e0e7220 */ /* 0x000fc80000400000 */
[----:B------:R-:W-:-:S05]  /*2640*/  FFMA R14, R31, R32, R14 ;  /* 0x000000201f0e7223 */ /* 0x000fca000000000e */
[----:B------:R-:W-:-:S05]  /*2650*/  F2FP.BF16.F32.PACK_AB R14, RZ, R14 ;  /* 0x0000000eff0e723e */ /* 0x000fca00000010ff */
[----:B------:R4:W-:Y:S01]  /*2660*/  STG.E.U16 desc[UR36][R4.64+0x12], R14 ;  /* 0x0000120e04007986 */ /* 0x0009e2000c101524 */
[----:B------:R-:W-:Y:S05]  /*2670*/  BRA `(.L_x_43) ;  /* 0x0000000000b07947 */ /* 0x000fea0003800000 */
.L_x_30:
[----:B------:R-:W-:Y:S01]  /*2680*/  ULDC.64 UR4, c[0x0][0x5c0] ;  /* 0x0001700000047ab9 */ /* 0x000fe20000000a00 */
[----:B------:R-:W-:Y:S01]  /*2690*/  ISETP.GT.AND P0, PT, R46, RZ, PT ;  /* 0x000000ff2e00720c */ /* 0x000fe20003f04270 */
[-C--:B------:R-:W-:Y:S01]  /*26a0*/  FMUL R24, R24, R32.reuse ;  /* 0x0000002018187220 */ /* 0x080fe20000400000 */
[----:B------:R-:W-:Y:S01]  /*26b0*/  LEA R2, P5, R12, UR4, 0x1 ;  /* 0x000000040c027c11 */ /* 0x000fe2000f8a08ff */
[-C--:B------:R-:W-:Y:S01]  /*26c0*/  FMUL R25, R25, R32.reuse ;  /* 0x0000002019197220 */ /* 0x080fe20000400000 */
[----:B------:R-:W-:Y:S01]  /*26d0*/  ISETP.GT.AND P2, PT, R46, 0x1, PT ;  /* 0x000000012e00780c */ /* 0x000fe20003f44270 */
[-C--:B------:R-:W-:Y:S01]  /*26e0*/  FMUL R26, R26, R32.reuse ;  /* 0x000000201a1a7220 */ /* 0x080fe20000400000 */
[----:B------:R-:W-:Y:S01]  /*26f0*/  ISETP.GT.AND P4, PT, R36, RZ, P0 ;  /* 0x000000ff2400720c */ /* 0x000fe20000784270 */
[-C--:B------:R-:W-:Y:S01]  /*2700*/  FMUL R27, R27, R32.reuse ;  /* 0x000000201b1b7220 */ /* 0x080fe20000400000 */
[----:B------:R-:W-:Y:S01]  /*2710*/  LEA.HI.X R3, R12, UR5, R47, 0x1, P5 ;  /* 0x000000050c037c11 */ /* 0x000fe2000a8f0c2f */
[-C--:B------:R-:W-:Y:S01]  /*2720*/  FMUL R28, R28, R32.reuse ;  /* 0x000000201c1c7220 */ /* 0x080fe20000400000 */
[----:B------:R-:W-:Y:S01]  /*2730*/  ISETP.GT.AND P5, PT, R36, RZ, P2 ;  /* 0x000000ff2400720c */ /* 0x000fe200017a4270 */
[----:B------:R-:W-:Y:S01]  /*2740*/  FMUL R29, R29, R32 ;  /* 0x000000201d1d7220 */ /* 0x000fe20000400000 */
[----:B------:R-:W-:Y:S01]  /*2750*/  F2FP.BF16.F32.PACK_AB R24, RZ, R24 ;  /* 0x00000018ff18723e */ /* 0x000fe200000010ff */
[-C--:B------:R-:W-:Y:S01]  /*2760*/  FMUL R30, R30, R32.reuse ;  /* 0x000000201e1e7220 */ /* 0x080fe20000400000 */
[----:B------:R-:W-:Y:S01]  /*2770*/  F2FP.BF16.F32.PACK_AB R25, RZ, R25 ;  /* 0x00000019ff19723e */ /* 0x000fe200000010ff */
[----:B------:R-:W-:Y:S01]  /*2780*/  FMUL R31, R31, R32 ;  /* 0x000000201f1f7220 */ /* 0x000fe20000400000 */
[----:B------:R-:W-:-:S02]  /*2790*/  SHF.L.U64.HI R41, R40, 0x4, R41 ;  /* 0x0000000428297819 */ /* 0x000fc40000010229 */
[C---:B------:R-:W-:Y:S01]  /*27a0*/  ISETP.GT.AND P3, PT, R46.reuse, 0x8, PT ;  /* 0x000000082e00780c */ /* 0x040fe20003f64270 */
[----:B------:R-:W-:Y:S01]  /*27b0*/  @P4 STG.E.U16 desc[UR36][R2.64], R24 ;  /* 0x0000001802004986 */ /* 0x000fe2000c101524 */
[----:B------:R-:W-:Y:S02]  /*27c0*/  ISETP.GT.AND P1, PT, R46, 0x9, PT ;  /* 0x000000092e00780c */ /* 0x000fe40003f24270 */
[----:B------:R-:W-:Y:S01]  /*27d0*/  ISETP.GT.AND P0, PT, R36, 0x8, P0 ;  /* 0x000000082400780c */ /* 0x000fe20000704270 */
[----:B------:R-:W-:Y:S01]  /*27e0*/  @P5 STG.E.U16 desc[UR36][R2.64+0x2], R25 ;  /* 0x0000021902005986 */ /* 0x000fe2000c101524 */
[----:B------:R-:W-:Y:S02]  /*27f0*/  LEA R4, P5, R40, R2, 0x4 ;  /* 0x0000000228047211 */ /* 0x000fe400078a20ff */
[C---:B------:R-:W-:Y:S02]  /*2800*/  ISETP.GT.AND P2, PT, R36.reuse, 0x8, P2 ;  /* 0x000000082400780c */ /* 0x040fe40001744270 */
[C---:B------:R-:W-:Y:S01]  /*2810*/  ISETP.GT.AND P4, PT, R36.reuse, RZ, P3 ;  /* 0x000000ff2400720c */ /* 0x040fe20001f84270 */
[----:B------:R-:W-:Y:S01]  /*2820*/  IMAD.X R5, R41, 0x1, R3, P5 ;  /* 0x0000000129057824 */ /* 0x000fe200028e0603 */
[----:B------:R-:W-:-:S02]  /*2830*/  ISETP.GT.AND P5, PT, R36, RZ, P1 ;  /* 0x000000ff2400720c */ /* 0x000fc40000fa4270 */
[C---:B------:R-:W-:Y:S02]  /*2840*/  ISETP.GT.AND P3, PT, R36.reuse, 0x8, P3 ;  /* 0x000000082400780c */ /* 0x040fe40001f64270 */
[----:B------:R-:W-:Y:S02]  /*2850*/  F2FP.BF16.F32.PACK_AB R26, RZ, R26 ;  /* 0x0000001aff1a723e */ /* 0x000fe400000010ff */
[----:B------:R-:W-:Y:S02]  /*2860*/  F2FP.BF16.F32.PACK_AB R27, RZ, R27 ;  /* 0x0000001bff1b723e */ /* 0x000fe400000010ff */
[----:B------:R-:W-:Y:S01]  /*2870*/  ISETP.GT.AND P1, PT, R36, 0x8, P1 ;  /* 0x000000082400780c */ /* 0x000fe20000f24270 */
[----:B------:R-:W-:Y:S01]  /*2880*/  @P0 STG.E.U16 desc[UR36][R4.64], R26 ;  /* 0x0000001a04000986 */ /* 0x000fe2000c101524 */
[----:B------:R-:W-:Y:S02]  /*2890*/  F2FP.BF16.F32.PACK_AB R28, RZ, R28 ;  /* 0x0000001cff1c723e */ /* 0x000fe400000010ff */
[----:B------:R-:W-:Y:S01]  /*28a0*/  F2FP.BF16.F32.PACK_AB R29, RZ, R29 ;  /* 0x0000001dff1d723e */ /* 0x000fe200000010ff */
[----:B------:R-:W-:Y:S01]  /*28b0*/  @P2 STG.E.U16 desc[UR36][R4.64+0x2], R27 ;  /* 0x0000021b04002986 */ /* 0x000fe2000c101524 */
[----:B------:R-:W-:-:S02]  /*28c0*/  F2FP.BF16.F32.PACK_AB R30, RZ, R30 ;  /* 0x0000001eff1e723e */ /* 0x000fc400000010ff */
[----:B------:R-:W-:Y:S01]  /*28d0*/  F2FP.BF16.F32.PACK_AB R31, RZ, R31 ;  /* 0x0000001fff1f723e */ /* 0x000fe200000010ff */
[----:B------:R-:W-:Y:S04]  /*28e0*/  @P4 STG.E.U16 desc[UR36][R2.64+0x10], R28 ;  /* 0x0000101c02004986 */ /* 0x000fe8000c101524 */
[----:B------:R0:W-:Y:S02]  /*28f0*/  @P5 STG.E.U16 desc[UR36][R2.64+0x12], R29 ;  /* 0x0000121d02005986 */ /* 0x0001e4000c101524 */
[----:B0-----:R-:W-:Y:S02]  /*2900*/  @P3 IMAD.MOV.U32 R2, RZ, RZ, R4 ;  /* 0x000000ffff023224 */ /* 0x001fe400078e0004 */
[----:B------:R-:W-:-:S05]  /*2910*/  @P3 IMAD.MOV.U32 R3, RZ, RZ, R5 ;  /* 0x000000ffff033224 */ /* 0x000fca00078e0005 */
[----:B------:R0:W-:Y:S04]  /*2920*/  @P3 STG.E.U16 desc[UR36][R2.64+0x10], R30 ;  /* 0x0000101e02003986 */ /* 0x0001e8000c101524 */
[----:B------:R0:W-:Y:S02]  /*2930*/  @P1 STG.E.U16 desc[UR36][R4.64+0x12], R31 ;  /* 0x0000121f04001986 */ /* 0x0001e4000c101524 */
.L_x_43:
[----:B------:R-:W-:Y:S05]  /*2940*/  BSYNC B0 ;  /* 0x0000000000007941 */ /* 0x000fea0003800000 */
.L_x_29:
[----:B------:R-:W-:Y:S01]  /*2950*/  ULDC UR4, c[0x0][0xc] ;  /* 0x0000030000047ab9 */ /* 0x000fe20000000800 */
[----:B------:R-:W-:Y:S01]  /*2960*/  ULDC UR5, c[0x0][0x10] ;  /* 0x0000040000057ab9 */ /* 0x000fe20000000800 */
[----:B0-----:R-:W0:Y:S01]  /*2970*/  LDC R3, c[0x0][0x14] ;  /* 0x00000500ff037b82 */ /* 0x001e220000000800 */
[----:B------:R-:W-:Y:S01]  /*2980*/  UIMAD.WIDE.U32 UR4, UR4, UR5, URZ ;  /* 0x00000005040472a5 */ /* 0x000fe2000f8e003f */
[----:B------:R-:W-:Y:S01]  /*2990*/  PRMT R0, RZ, 0x7610, R0 ;  /* 0x00007610ff007816 */ /* 0x000fe20000000000 */
[----:B------:R-:W-:Y:S02]  /*29a0*/  IMAD.MOV.U32 R36, RZ, RZ, -0x1 ;  /* 0xffffffffff247424 */ /* 0x000fe400078e00ff */
[----:B------:R-:W-:Y:S02]  /*29b0*/  IMAD.MOV.U32 R35, RZ, RZ, -0x1 ;  /* 0xffffffffff237424 */ /* 0x000fe400078e00ff */
[----:B0-----:R-:W-:-:S04]  /*29c0*/  IMAD.WIDE.U32 R16, R3, UR4, R16 ;  /* 0x0000000403107c25 */ /* 0x001fc8000f8e0010 */
[----:B------:R-:W-:Y:S01]  /*29d0*/  IMAD R3, R3, UR5, RZ ;  /* 0x0000000503037c24 */ /* 0x000fe2000f8e02ff */
[----:B------:R-:W-:Y:S02]  /*29e0*/  ULDC.64 UR4, c[0x0][0x650] ;  /* 0x0001940000047ab9 */ /* 0x000fe40000000a00 */
[----:B------:R-:W-:Y:S01]  /*29f0*/  ISETP.GE.U32.AND P0, PT, R16, UR4, PT ;  /* 0x0000000410007c0c */ /* 0x000fe2000bf06070 */
[----:B------:R-:W-:-:S05]  /*2a00*/  IMAD.IADD R17, R17, 0x1, R3 ;  /* 0x0000000111117824 */ /* 0x000fca00078e0203 */
[----:B------:R-:W-:-:S13]  /*2a10*/  ISETP.GE.U32.AND.EX P0, PT, R17, UR5, PT, P0 ;  /* 0x0000000511007c0c */ /* 0x000fda000bf06100 */
[----:B------:R-:W-:Y:S05]  /*2a20*/  @P0 BRA `(.L_x_44) ;  /* 0x0000000400640947 */ /* 0x000fea0003800000 */
[----:B--23--:R-:W0:Y:S01]  /*2a30*/  S2R R10, SR_CTAID.X ;  /* 0x00000000000a7919 */ /* 0x00ce220000002500 */
[----:B------:R-:W2:Y:S01]  /*2a40*/  LDC.64 R8, c[0x0][0x628] ;  /* 0x00018a00ff087b82 */ /* 0x000ea20000000a00 */
[----:B------:R-:W-:Y:S01]  /*2a50*/  ULDC UR4, c[0x0][0x150] ;  /* 0x0000540000047ab9 */ /* 0x000fe20000000800 */
[----:B------:R-:W-:Y:S01]  /*2a60*/  IMAD.MOV.U32 R6, RZ, RZ, R16 ;  /* 0x000000ffff067224 */ /* 0x000fe200078e0010 */
[----:B------:R-:W3:Y:S01]  /*2a70*/  S2R R20, SR_CTAID.Y ;  /* 0x0000000000147919 */ /* 0x000ee20000002600 */
[----:B------:R-:W-:-:S04]  /*2a80*/  IMAD.MOV.U32 R7, RZ, RZ, R17 ;  /* 0x000000ffff077224 */ /* 0x000fc800078e0011 */
[----:B------:R-:W3:Y:S08]  /*2a90*/  LDC R15, c[0x0][0x144] ;  /* 0x00005100ff0f7b82 */ /* 0x000ef00000000800 */
[----:B------:R-:W3:Y:S08]  /*2aa0*/  LDC R0, c[0x0][0x630] ;  /* 0x00018c00ff007b82 */ /* 0x000ef00000000800 */
[----:B-1----:R-:W1:Y:S01]  /*2ab0*/  LDC.64 R12, c[0x0][0x620] ;  /* 0x00018800ff0c7b82 */ /* 0x002e620000000a00 */
[----:B--2---:R-:W-:-:S04]  /*2ac0*/  ISETP.NE.U32.AND P0, PT, R8, RZ, PT ;  /* 0x000000ff0800720c */ /* 0x004fc80003f05070 */
[----:B------:R-:W-:Y:S02]  /*2ad0*/  ISETP.NE.AND.EX P0, PT, R9, RZ, PT, P0 ;  /* 0x000000ff0900720c */ /* 0x000fe40003f05300 */
[----:B0-----:R-:W-:-:S05]  /*2ae0*/  I2FP.F32.U32 R2, R10 ;  /* 0x0000000a00027245 */ /* 0x001fca0000201000 */
[----:B------:R-:W-:-:S04]  /*2af0*/  FMUL R2, R2, UR4 ;  /* 0x0000000402027c20 */ /* 0x000fc80008400000 */
[----:B----45:R0:W2:Y:S02]  /*2b00*/  F2I.U32.TRUNC.NTZ R14, R2 ;  /* 0x00000002000e7305 */ /* 0x0300a4000020f000 */
[----:B---3--:R-:W-:Y:S05]  /*2b10*/  @!P0 BRA `(.L_x_45) ;  /* 0x0000000000288947 */ /* 0x008fea0003800000 */
[----:B------:R-:W3:Y:S02]  /*2b20*/  LDC R3, c[0x0][0x634] ;  /* 0x00018d00ff037b82 */ /* 0x000ee40000000800 */
[----:B---3--:R-:W-:-:S05]  /*2b30*/  IADD3 R7, P0, R16, R3, RZ ;  /* 0x0000000310077210 */ /* 0x008fca0007f1e0ff */
[----:B------:R-:W-:-:S04]  /*2b40*/  IMAD.X R11, RZ, RZ, R17, P0 ;  /* 0x000000ffff0b7224 */ /* 0x000fc800000e0611 */
[----:B0-----:R-:W-:-:S04]  /*2b50*/  IMAD.WIDE.U32 R2, R11, R8, RZ ;  /* 0x000000080b027225 */ /* 0x001fc800078e00ff */
[----:B------:R-:W-:-:S04]  /*2b60*/  IMAD.WIDE.U32 R4, P0, R7, R9, R2 ;  /* 0x0000000907047225 */ /* 0x000fc80007800002 */
[----:B------:R-:W-:-:S04]  /*2b70*/  IMAD.WIDE.U32 R2, R7, R8, RZ ;  /* 0x0000000807027225 */ /* 0x000fc800078e00ff */
[----:B------:R-:W-:Y:S01]  /*2b80*/  IMAD.X R7, RZ, RZ, RZ, P0 ;  /* 0x000000ffff077224 */ /* 0x000fe200000e06ff */
[----:B------:R-:W-:Y:S01]  /*2b90*/  IADD3 RZ, P0, R3, R4, RZ ;  /* 0x0000000403ff7210 */ /* 0x000fe20007f1e0ff */
[----:B------:R-:W-:-:S04]  /*2ba0*/  IMAD.MOV.U32 R6, RZ, RZ, R5 ;  /* 0x000000ffff067224 */ /* 0x000fc800078e0005 */
[----:B------:R-:W-:-:S08]  /*2bb0*/  IMAD.WIDE.U32.X R6, R11, R9, R6, P0 ;  /* 0x000000090b067225 */ /* 0x000fd000000e0406 */
.L_x_45:
[----:B------:R-:W3:Y:S01]  /*2bc0*/  LDC.64 R26, c[0x0][0x640] ;  /* 0x00019000ff1a7b82 */ /* 0x000ee20000000a00 */
[-CC-:B------:R-:W-:Y:S01]  /*2bd0*/  SHF.R.U64 R35, R6, R0.reuse, R7.reuse ;  /* 0x0000000006237219 */ /* 0x180fe20000001207 */
[----:B--2---:R-:W-:Y:S01]  /*2be0*/  IMAD.MOV R14, RZ, RZ, -R14 ;  /* 0x000000ffff0e7224 */ /* 0x004fe200078e0a0e */
[----:B------:R-:W-:Y:S01]  /*2bf0*/  SHF.R.U32.HI R0, RZ, R0, R7 ;  /* 0x00000000ff007219 */ /* 0x000fe20000011607 */
[----:B------:R-:W-:Y:S01]  /*2c00*/  ULDC UR4, c[0x0][0x154] ;  /* 0x0000550000047ab9 */ /* 0x000fe20000000800 */
[----:B------:R-:W-:Y:S01]  /*2c10*/  IADD3 R5, P0, RZ, -R35, RZ ;  /* 0x80000023ff057210 */ /* 0x000fe20007f1e0ff */
[----:B------:R-:W-:Y:S02]  /*2c20*/  IMAD R15, R15, R14, R10 ;  /* 0x0000000e0f0f7224 */ /* 0x000fe400078e020a */
[----:B------:R-:W2:Y:S01]  /*2c30*/  LDC R4, c[0x0][0x618] ;  /* 0x00018600ff047b82 */ /* 0x000ea20000000800 */
[----:B------:R-:W-:Y:S02]  /*2c40*/  IMAD.MOV.U32 R7, RZ, RZ, 0x1 ;  /* 0x00000001ff077424 */ /* 0x000fe400078e00ff */
[----:B------:R-:W-:-:S04]  /*2c50*/  IMAD.X R3, RZ, RZ, ~R0, P0 ;  /* 0x000000ffff037224 */ /* 0x000fc800000e0e00 */
[-C--:B-1----:R-:W-:Y:S01]  /*2c60*/  IMAD R0, R3, R12.reuse, RZ ;  /* 0x0000000c03007224 */ /* 0x082fe200078e02ff */
[----:B------:R-:W1:Y:S01]  /*2c70*/  LDC R6, c[0x0][0x608] ;  /* 0x00018200ff067b82 */ /* 0x000e620000000800 */
[----:B0-----:R-:W-:-:S04]  /*2c80*/  IMAD.WIDE.U32 R2, R5, R12, R16 ;  /* 0x0000000c05027225 */ /* 0x001fc800078e0010 */
[----:B------:R-:W-:Y:S01]  /*2c90*/  IMAD R5, R5, R13, R0 ;  /* 0x0000000d05057224 */ /* 0x000fe200078e0200 */
[----:B------:R-:W-:Y:S02]  /*2ca0*/  I2FP.F32.U32 R0, R20 ;  /* 0x0000001400007245 */ /* 0x000fe40000201000 */
[----:B------:R-:W0:Y:S01]  /*2cb0*/  LDC R24, c[0x0][0x658] ;  /* 0x00019600ff187b82 */ /* 0x000e220000000800 */
[----:B------:R-:W-:Y:S01]  /*2cc0*/  IMAD.IADD R3, R3, 0x1, R5 ;  /* 0x0000000103037824 */ /* 0x000fe200078e0205 */
[----:B---3--:R-:W-:Y:S01]  /*2cd0*/  ISETP.NE.U32.AND P0, PT, R26, RZ, PT ;  /* 0x000000ff1a00720c */ /* 0x008fe20003f05070 */
[----:B------:R-:W-:Y:S01]  /*2ce0*/  FMUL R0, R0, UR4 ;  /* 0x0000000400007c20 */ /* 0x000fe20008400000 */
[----:B------:R-:W-:Y:S02]  /*2cf0*/  IMAD.MOV.U32 R5, RZ, RZ, -0x1 ;  /* 0xffffffffff057424 */ /* 0x000fe400078e00ff */
[----:B------:R-:W-:Y:S01]  /*2d00*/  ISETP.NE.AND.EX P0, PT, R27, RZ, PT, P0 ;  /* 0x000000ff1b00720c */ /* 0x000fe20003f05300 */
[----:B------:R3:W4:Y:S01]  /*2d10*/  F2I.U32.TRUNC.NTZ R12, R0 ;  /* 0x00000000000c7305 */ /* 0x000722000020f000 */
[----:B------:R-:W3:Y:S01]  /*2d20*/  LDC R13, c[0x0][0x148] ;  /* 0x00005200ff0d7b82 */ /* 0x000ee20000000800 */
[----:B--2---:R-:W-:-:S02]  /*2d30*/  SHF.R.U64 R10, R2, R4, R3 ;  /* 0x00000004020a7219 */ /* 0x004fc40000001203 */
[----:B------:R-:W-:-:S05]  /*2d40*/  SHF.R.U32.HI R3, RZ, R4, R3 ;  /* 0x00000004ff037219 */ /* 0x000fca0000011603 */
[----:B------:R-:W2:Y:S01]  /*2d50*/  LDC R14, c[0x0][0x600] ;  /* 0x00018000ff0e7b82 */ /* 0x000ea20000000800 */
[-CC-:B-1----:R-:W-:Y:S02]  /*2d60*/  SHF.R.U64 R8, R10, R6.reuse, R3.reuse ;  /* 0x000000060a087219 */ /* 0x182fe40000001203 */
[----:B------:R-:W-:-:S05]  /*2d70*/  SHF.R.U32.HI R3, RZ, R6, R3 ;  /* 0x00000006ff037219 */ /* 0x000fca0000011603 */
[----:B------:R-:W1:Y:S01]  /*2d80*/  LDC R25, c[0x0][0x648] ;  /* 0x00019200ff197b82 */ /* 0x000e620000000800 */
[-CC-:B0-----:R-:W-:Y:S02]  /*2d90*/  SHF.R.U64 R11, R8, R24.reuse, R3.reuse ;  /* 0x00000018080b7219 */ /* 0x181fe40000001203 */
[-C--:B------:R-:W-:Y:S02]  /*2da0*/  SHF.L.U32 R5, R5, R24.reuse, RZ ;  /* 0x0000001805057219 */ /* 0x080fe400000006ff */
[-C--:B------:R-:W-:Y:S01]  /*2db0*/  SHF.R.U32.HI R3, RZ, R24.reuse, R3 ;  /* 0x00000018ff037219 */ /* 0x080fe20000011603 */
[----:B------:R-:W-:Y:S01]  /*2dc0*/  IMAD.MOV.U32 R2, RZ, RZ, R11 ;  /* 0x000000ffff027224 */ /* 0x000fe200078e000b */
[----:B------:R-:W-:Y:S01]  /*2dd0*/  SHF.L.U32 R34, R7, R24, RZ ;  /* 0x0000001807227219 */ /* 0x000fe200000006ff */
[----:B------:R-:W0:Y:S01]  /*2de0*/  LDC R28, c[0x0][0x638] ;  /* 0x00018e00ff1c7b82 */ /* 0x000e220000000800 */
[----:B------:R-:W-:-:S07]  /*2df0*/  LOP3.LUT R21, RZ, R5, RZ, 0x33, !PT ;  /* 0x00000005ff157212 */ /* 0x000fce00078e33ff */
[----:B------:R-:W0:Y:S01]  /*2e00*/  LDC R29, c[0x0][0x610] ;  /* 0x00018400ff1d7b82 */ /* 0x000e220000000800 */
[----:B----4-:R-:W-:Y:S05]  /*2e10*/  @!P0 BRA `(.L_x_46) ;  /* 0x0000000000288947 */ /* 0x010fea0003800000 */
[----:B---3--:R-:W3:Y:S02]  /*2e20*/  LDC R0, c[0x0][0x64c] ;  /* 0x00019300ff007b82 */ /* 0x008ee40000000800 */
[----:B---3--:R-:W-:-:S05]  /*2e30*/  IADD3 R7, P0, R11, R0, RZ ;  /* 0x000000000b077210 */ /* 0x008fca0007f1e0ff */
        /* <DEDUP_REMOVED lines=8> */
.L_x_46:
[----:B------:R-:W-:Y:S01]  /*2ec0*/  ISETP.NE.AND P0, PT, R19, 0x1, PT ;  /* 0x000000011300780c */ /* 0x000fe20003f05270 */
[----:B--2---:R-:W-:Y:S01]  /*2ed0*/  VIADD R5, R14, 0xffffffff ;  /* 0xffffffff0e057836 */ /* 0x004fe20000000000 */
[----:B-1-3--:R-:W-:Y:S01]  /*2ee0*/  SHF.R.U64 R0, R2, R25, R3 ;  /* 0x0000001902007219 */ /* 0x00afe20000001203 */
[----:B------:R-:W-:Y:S01]  /*2ef0*/  IMAD.MOV R12, RZ, RZ, -R12 ;  /* 0x000000ffff0c7224 */ /* 0x000fe200078e0a0c */
[----:B------:R-:W-:-:S03]  /*2f00*/  LOP3.LUT R3, R8, R21, RZ, 0xc0, !PT ;  /* 0x0000001508037212 */ /* 0x000fc600078ec0ff */
[----:B------:R-:W-:Y:S02]  /*2f10*/  IMAD.MOV R2, RZ, RZ, -R0 ;  /* 0x000000ffff027224 */ /* 0x000fe400078e0a00 */
[----:B------:R-:W-:Y:S01]  /*2f20*/  IMAD R34, R34, R0, R3 ;  /* 0x0000000022227224 */ /* 0x000fe200078e0203 */
[----:B------:R-:W-:Y:S01]  /*2f30*/  LOP3.LUT R3, R10, R5, RZ, 0xc0, !PT ;  /* 0x000000050a037212 */ /* 0x000fe200078ec0ff */
[----:B0-----:R-:W-:Y:S02]  /*2f40*/  IMAD R0, R2, R28, R11 ;  /* 0x0000001c02007224 */ /* 0x001fe400078e020b */
[----:B------:R-:W-:Y:S02]  /*2f50*/  @P0 IMAD R15, R13, R12, R20 ;  /* 0x0000000c0d0f0224 */ /* 0x000fe400078e0214 */
[----:B------:R-:W-:Y:S02]  /*2f60*/  IMAD R3, R0, R14, R3 ;  /* 0x0000000e00037224 */ /* 0x000fe400078e0203 */
[----:B------:R-:W-:-:S02]  /*2f70*/  IMAD R34, R34, R29, R15 ;  /* 0x0000001d22227224 */ /* 0x000fc400078e020f */
[----:B------:R-:W-:-:S03]  /*2f80*/  IMAD.MOV.U32 R2, RZ, RZ, 0x1 ;  /* 0x00000001ff027424 */ /* 0x000fc600078e00ff */
[----:B------:R-:W-:Y:S02]  /*2f90*/  SEL R36, R3, R34, !P0 ;  /* 0x0000002203247207 */ /* 0x000fe40004000000 */
[----:B------:R-:W-:Y:S02]  /*2fa0*/  PRMT R0, R2, 0x7610, R0 ;  /* 0x0000761002007816 */ /* 0x000fe40000000000 */
[----:B------:R-:W-:-:S07]  /*2fb0*/  SEL R34, R34, R3, !P0 ;  /* 0x0000000322227207 */ /* 0x000fce0004000000 */
.L_x_44:
[----:B------:R-:W-:-:S13]  /*2fc0*/  LOP3.LUT P0, RZ, R0, 0xff, RZ, 0xc0, !PT ;  /* 0x000000ff00ff7812 */ /* 0x000fda000780c0ff */
[----:B------:R-:W-:Y:S05]  /*2fd0*/  @P0 BRA `(.L_x_47) ;  /* 0xffffffe000240947 */ /* 0x000fea000383ffff */
[----:B------:R-:W-:Y:S05]  /*2fe0*/  EXIT ;  /* 0x000000000000794d */ /* 0x000fea0003800000 */
.L_x_4:
[----:B0-----:R-:W-:Y:S01]  /*2ff0*/  ULDC.64 UR4, c[0x0][0x650] ;  /* 0x0001940000047ab9 */ /* 0x001fe20000000a00 */
        /* <DEDUP_REMOVED lines=25> */
.L_x_49:
[-CC-:B------:R-:W-:Y:S01]  /*3190*/  SHF.R.U64 R13, R10, R14.reuse, R11.reuse ;  /* 0x0000000e0a0d7219 */ /* 0x180fe2000000120b */
[----:B------:R-:W0:Y:S01]  /*31a0*/  LDC R12, c[0x0][0x618] ;  /* 0x00018600ff0c7b82 */ /* 0x000e220000000800 */
[----:B------:R-:W-:Y:S01]  /*31b0*/  SHF.R.U32.HI R3, RZ, R14, R11 ;  /* 0x0000000eff037219 */ /* 0x000fe2000001160b */
[----:B------:R-:W-:Y:S01]  /*31c0*/  ULDC UR4, c[0x0][0x150] ;  /* 0x0000540000047ab9 */ /* 0x000fe20000000800 */
[----:B------:R-:W-:Y:S02]  /*31d0*/  IADD3 R5, P0, RZ, -R13, RZ ;  /* 0x8000000dff057210 */ /* 0x000fe40007f1e0ff */
[----:B------:R-:W-:-:S03]  /*31e0*/  I2FP.F32.U32 R6, R2 ;  /* 0x0000000200067245 */ /* 0x000fc60000201000 */
[----:B------:R-:W1:Y:S01]  /*31f0*/  LDC.64 R26, c[0x0][0x640] ;  /* 0x00019000ff1a7b82 */ /* 0x000e620000000a00 */
[----:B------:R-:W-:Y:S02]  /*3200*/  IMAD.X R3, RZ, RZ, ~R3, P0 ;  /* 0x000000ffff037224 */ /* 0x000fe400000e0e03 */
[----:B------:R-:W-:Y:S01]  /*3210*/  FMUL R9, R6, UR4 ;  /* 0x0000000406097c20 */ /* 0x000fe20008400000 */
[----:B------:R-:W-:Y:S01]  /*3220*/  IMAD.WIDE.U32 R6, R5, R20, R16 ;  /* 0x0000001405067225 */ /* 0x000fe200078e0010 */
[----:B------:R-:W-:-:S03]  /*3230*/  ULDC UR4, c[0x0][0x154] ;  /* 0x0000550000047ab9 */ /* 0x000fc60000000800 */
[----:B------:R-:W-:Y:S01]  /*3240*/  IMAD R8, R3, R20, RZ ;  /* 0x0000001403087224 */ /* 0x000fe200078e02ff */
[----:B------:R-:W2:Y:S01]  /*3250*/  LDC R11, c[0x0][0x144] ;  /* 0x00005100ff0b7b82 */ /* 0x000ea20000000800 */
[----:B------:R-:W3:Y:S02]  /*3260*/  F2I.U32.TRUNC.NTZ R9, R9 ;  /* 0x0000000900097305 */ /* 0x000ee4000020f000 */
[----:B------:R-:W-:Y:S02]  /*3270*/  IMAD R3, R5, R21, R8 ;  /* 0x0000001505037224 */ /* 0x000fe400078e0208 */
[----:B------:R-:W-:Y:S02]  /*3280*/  IMAD.MOV.U32 R8, RZ, RZ, 0x1 ;  /* 0x00000001ff087424 */ /* 0x000fe400078e00ff */
[----:B------:R-:W-:Y:S01]  /*3290*/  IMAD.IADD R3, R7, 0x1, R3 ;  /* 0x0000000107037824 */ /* 0x000fe200078e0203 */
[----:B------:R-:W4:Y:S04]  /*32a0*/  LDC R14, c[0x0][0x608] ;  /* 0x00018200ff0e7b82 */ /* 0x000f280000000800 */
[----:B0-----:R-:W-:-:S02]  /*32b0*/  SHF.R.U64 R10, R6, R12, R3 ;  /* 0x0000000c060a7219 */ /* 0x001fc40000001203 */
[----:B------:R-:W-:Y:S02]  /*32c0*/  I2FP.F32.U32 R6, R4 ;  /* 0x0000000400067245 */ /* 0x000fe40000201000 */
[----:B------:R-:W0:Y:S01]  /*32d0*/  LDC R25, c[0x0][0x658] ;  /* 0x00019600ff197b82 */ /* 0x000e220000000800 */
[----:B-1----:R-:W-:Y:S01]  /*32e0*/  ISETP.NE.U32.AND P0, PT, R26, RZ, PT ;  /* 0x000000ff1a00720c */ /* 0x002fe20003f05070 */
[----:B---3--:R-:W-:Y:S01]  /*32f0*/  IMAD.MOV R5, RZ, RZ, -R9 ;  /* 0x000000ffff057224 */ /* 0x008fe200078e0a09 */
[----:B------:R-:W-:Y:S01]  /*3300*/  SHF.R.U32.HI R3, RZ, R12, R3 ;  /* 0x0000000cff037219 */ /* 0x000fe20000011603 */
[----:B------:R-:W-:Y:S01]  /*3310*/  FMUL R6, R6, UR4 ;  /* 0x0000000406067c20 */ /* 0x000fe20008400000 */
[----:B------:R-:W-:Y:S01]  /*3320*/  ISETP.NE.AND.EX P0, PT, R27, RZ, PT, P0 ;  /* 0x000000ff1b00720c */ /* 0x000fe20003f05300 */
[----:B------:R-:W-:Y:S02]  /*3330*/  IMAD.MOV.U32 R12, RZ, RZ, -0x1 ;  /* 0xffffffffff0c7424 */ /* 0x000fe400078e00ff */
[----:B------:R-:W1:Y:S01]  /*3340*/  LDC R21, c[0x0][0x148] ;  /* 0x00005200ff157b82 */ /* 0x000e620000000800 */
[----:B--2---:R-:W-:-:S07]  /*3350*/  IMAD R22, R11, R5, R2 ;  /* 0x000000050b167224 */ /* 0x004fce00078e0202 */
[----:B------:R-:W2:Y:S01]  /*3360*/  LDC R20, c[0x0][0x600] ;  /* 0x00018000ff147b82 */ /* 0x000ea20000000800 */
[-CC-:B----4-:R-:W-:Y:S02]  /*3370*/  SHF.R.U64 R15, R10, R14.reuse, R3.reuse ;  /* 0x0000000e0a0f7219 */ /* 0x190fe40000001203 */
[----:B------:R-:W-:Y:S02]  /*3380*/  SHF.R.U32.HI R2, RZ, R14, R3 ;  /* 0x0000000eff027219 */ /* 0x000fe40000011603 */
[----:B------:R3:W4:Y:S03]  /*3390*/  F2I.U32.TRUNC.NTZ R14, R6 ;  /* 0x00000006000e7305 */ /* 0x000726000020f000 */
[----:B------:R-:W1:Y:S01]  /*33a0*/  LDC R24, c[0x0][0x648] ;  /* 0x00019200ff187b82 */ /* 0x000e620000000800 */
[-C--:B0-----:R-:W-:Y:S02]  /*33b0*/  SHF.L.U32 R5, R12, R25.reuse, RZ ;  /* 0x000000190c057219 */ /* 0x081fe400000006ff */
[----:B------:R-:W-:-:S02]  /*33c0*/  SHF.R.U64 R12, R15, R25, R2 ;  /* 0x000000190f0c7219 */ /* 0x000fc40000001202 */
[-C--:B------:R-:W-:Y:S02]  /*33d0*/  SHF.R.U32.HI R3, RZ, R25.reuse, R2 ;  /* 0x00000019ff037219 */ /* 0x080fe40000011602 */
[----:B------:R-:W-:Y:S01]  /*33e0*/  SHF.L.U32 R25, R8, R25, RZ ;  /* 0x0000001908197219 */ /* 0x000fe200000006ff */
[----:B------:R-:W0:Y:S01]  /*33f0*/  LDC R28, c[0x0][0x638] ;  /* 0x00018e00ff1c7b82 */ /* 0x000e220000000800 */
[----:B------:R-:W-:Y:S01]  /*3400*/  LOP3.LUT R30, RZ, R5, RZ, 0x33, !PT ;  /* 0x00000005ff1e7212 */ /* 0x000fe200078e33ff */
[----:B------:R-:W-:-:S06]  /*3410*/  IMAD.MOV.U32 R2, RZ, RZ, R12 ;  /* 0x000000ffff027224 */ /* 0x000fcc00078e000c */
[----:B------:R-:W0:Y:S01]  /*3420*/  LDC R29, c[0x0][0x610] ;  /* 0x00018400ff1d7b82 */ /* 0x000e220000000800 */
[----:B---34-:R-:W-:Y:S05]  /*3430*/  @!P0 BRA `(.L_x_50) ;  /* 0x0000000000288947 */ /* 0x018fea0003800000 */
[----:B------:R-:W3:Y:S02]  /*3440*/  LDC R5, c[0x0][0x64c] ;  /* 0x00019300ff057b82 */ /* 0x000ee40000000800 */
        /* <DEDUP_REMOVED lines=9> */
.L_x_50:
[----:B------:R-:W-:Y:S01]  /*34e0*/  ISETP.NE.AND P0, PT, R19, 0x1, PT ;  /* 0x000000011300780c */ /* 0x000fe20003f05270 */
[----:B--2---:R-:W-:Y:S01]  /*34f0*/  VIADD R9, R20, 0xffffffff ;  /* 0xffffffff14097836 */ /* 0x004fe20000000000 */
[----:B-1----:R-:W-:Y:S01]  /*3500*/  SHF.R.U64 R3, R2, R24, R3 ;  /* 0x0000001802037219 */ /* 0x002fe20000001203 */
[----:B------:R-:W-:Y:S01]  /*3510*/  IMAD.MOV R14, RZ, RZ, -R14 ;  /* 0x000000ffff0e7224 */ /* 0x000fe200078e0a0e */
[----:B------:R-:W-:Y:S01]  /*3520*/  LOP3.LUT R2, R15, R30, RZ, 0xc0, !PT ;  /* 0x0000001e0f027212 */ /* 0x000fe200078ec0ff */
[----:B------:R-:W-:Y:S02]  /*3530*/  IMAD.MOV.U32 R6, RZ, RZ, R13 ;  /* 0x000000ffff067224 */ /* 0x000fe400078e000d */
[----:B------:R-:W-:Y:S02]  /*3540*/  IMAD.MOV R5, RZ, RZ, -R3 ;  /* 0x000000ffff057224 */ /* 0x000fe400078e0a03 */
[----:B------:R-:W-:Y:S01]  /*3550*/  IMAD R7, R25, R3, R2 ;  /* 0x0000000319077224 */ /* 0x000fe200078e0202 */
[----:B------:R-:W-:Y:S01]  /*3560*/  LOP3.LUT R3, R10, R9, RZ, 0xc0, !PT ;  /* 0x000000090a037212 */ /* 0x000fe200078ec0ff */
[----:B0-----:R-:W-:-:S02]  /*3570*/  IMAD R2, R5, R28, R12 ;  /* 0x0000001c05027224 */ /* 0x001fc400078e020c */
[----:B------:R-:W-:Y:S02]  /*3580*/  @P0 IMAD R22, R21, R14, R4 ;  /* 0x0000000e15160224 */ /* 0x000fe400078e0204 */
[----:B------:R-:W-:Y:S02]  /*3590*/  IMAD R2, R2, R20, R3 ;  /* 0x0000001402027224 */ /* 0x000fe400078e0203 */
[----:B------:R-:W-:Y:S02]  /*35a0*/  IMAD R7, R7, R29, R22 ;  /* 0x0000001d07077224 */ /* 0x000fe400078e0216 */
[----:B------:R-:W-:-:S03]  /*35b0*/  IMAD.MOV.U32 R5, RZ, RZ, 0x1 ;  /* 0x00000001ff057424 */ /* 0x000fc600078e00ff */
[----:B------:R-:W-:Y:S02]  /*35c0*/  SEL R12, R2, R7, !P0 ;  /* 0x00000007020c7207 */ /* 0x000fe40004000000 */
[----:B------:R-:W-:-:S07]  /*35d0*/  SEL R7, R7, R2, !P0 ;  /* 0x0000000207077207 */ /* 0x000fce0004000000 */
.L_x_48:
[----:B------:R-:W-:-:S08]  /*35e0*/  NOP ;  /* 0x0000000000007918 */ /* 0x000fd00000000000 */
[----:B------:R-:W0:-:S00]  /*35f0*/  USETMAXREG.DEALLOC.CTAPOOL 0x28 ;  /* 0x00000028000079c8 */ /* 0x000e0000080e0500 */
[----:B0-----:R-:W-:-:S13]  /*3600*/  ISETP.NE.AND P0, PT, R0, RZ, PT ;  /* 0x000000ff0000720c */ /* 0x001fda0003f05270 */
[----:B------:R-:W-:Y:S05]  /*3610*/  @P0 EXIT ;  /* 0x000000000000094d */ /* 0x000fea0003800000 */
[----:B------:R-:W-:Y:S01]  /*3620*/  LOP3.LUT P0, RZ, R5, 0xff, RZ, 0xc0, !PT ;  /* 0x000000ff05ff7812 */ /* 0x000fe2000780c0ff */
[----:B------:R-:W-:Y:S02]  /*3630*/  IMAD.MOV.U32 R8, RZ, RZ, 0x1 ;  /* 0x00000001ff087424 */ /* 0x000fe400078e00ff */
[----:B------:R-:W-:-:S10]  /*3640*/  IMAD.MOV.U32 R9, RZ, RZ, RZ ;  /* 0x000000ffff097224 */ /* 0x000fd400078e00ff */
[----:B------:R-:W-:Y:S05]  /*3650*/  @!P0 BRA `(.L_x_51) ;  /* 0x0000000c00288947 */ /* 0x000fea0003800000 */
[----:B------:R-:W0:Y:S01]  /*3660*/  LDC R0, c[0x0][0x28c] ;  /* 0x0000a300ff007b82 */ /* 0x000e220000000800 */
[----:B------:R-:W-:Y:S01]  /*3670*/  ULDC UR5, c[0x0][0x658] ;  /* 0x0001960000057ab9 */ /* 0x000fe20000000800 */
[----:B------:R-:W-:Y:S01]  /*3680*/  UMOV UR6, 0xffffffff ;  /* 0xffffffff00067882 */ /* 0x000fe20000000000 */
[----:B------:R-:W-:Y:S01]  /*3690*/  UMOV UR8, 0x1 ;  /* 0x0000000100087882 */ /* 0x000fe20000000000 */
[----:B------:R-:W-:Y:S01]  /*36a0*/  ULDC UR4, c[0x0][0xc] ;  /* 0x0000030000047ab9 */ /* 0x000fe20000000800 */
[----:B------:R-:W-:Y:S01]  /*36b0*/  USHF.L.U32 UR7, UR6, UR5, URZ ;  /* 0x0000000506077299 */ /* 0x000fe2000800063f */
[C---:B------:R-:W-:Y:S01]  /*36c0*/  LOP3.LUT P2, RZ, R23.reuse, 0x7f, RZ, 0xc0, !PT ;  /* 0x0000007f17ff7812 */ /* 0x040fe2000784c0ff */
[----:B------:R-:W-:Y:S01]  /*36d0*/  USHF.L.U32 UR17, UR8, UR5, URZ ;  /* 0x0000000508117299 */ /* 0x000fe2000800063f */
[----:B------:R-:W-:Y:S01]  /*36e0*/  LOP3.LUT P0, RZ, R23, 0x1f, RZ, 0xc0, !PT ;  /* 0x0000001f17ff7812 */ /* 0x000fe2000780c0ff */
[----:B------:R-:W-:Y:S01]  /*36f0*/  BSSY B0, `(.L_x_51) ;  /* 0x00000c0000007945 */ /* 0x000fe20003800000 */
[----:B------:R-:W-:Y:S01]  /*3700*/  ULDC UR5, c[0x0][0x10] ;  /* 0x0000040000057ab9 */ /* 0x000fe20000000800 */
[----:B------:R-:W-:Y:S01]  /*3710*/  ULDC UR6, c[0x0][0x14] ;  /* 0x0000050000067ab9 */ /* 0x000fe20000000800 */
[----:B------:R-:W-:Y:S01]  /*3720*/  UIMAD.WIDE.U32 UR4, UR4, UR5, URZ ;  /* 0x00000005040472a5 */ /* 0x000fe2000f8e003f */
[----:B------:R-:W-:Y:S01]  /*3730*/  IMAD.MOV.U32 R10, RZ, RZ, 0x1 ;  /* 0x00000001ff0a7424 */ /* 0x000fe200078e00ff */
[----:B------:R-:W-:Y:S01]  /*3740*/  PLOP3.LUT P0, PT, P0, P2, PT, 0x8a, 0x0 ;  /* 0x000000000000781c */ /* 0x000fe20000705172 */
[----:B------:R-:W-:Y:S01]  /*3750*/  IMAD.MOV.U32 R8, RZ, RZ, 0x1 ;  /* 0x00000001ff087424 */ /* 0x000fe200078e00ff */
[----:B------:R-:W-:Y:S01]  /*3760*/  UIMAD.WIDE.U32 UR20, UR4, UR6, URZ ;  /* 0x00000006041472a5 */ /* 0x000fe2000f8e003f */
[----:B------:R-:W-:Y:S01]  /*3770*/  LOP3.LUT R11, R18, 0x2, RZ, 0xfc, !PT ;  /* 0x00000002120b7812 */ /* 0x000fe200078efcff */
[----:B------:R-:W-:Y:S01]  /*3780*/  UIMAD UR13, UR5, UR6, URZ ;  /* 0x00000006050d72a4 */ /* 0x000fe2000f8e023f */
[----:B------:R-:W-:Y:S01]  /*3790*/  IMAD.MOV.U32 R9, RZ, RZ, RZ ;  /* 0x000000ffff097224 */ /* 0x000fe200078e00ff */
[----:B------:R-:W-:-:S02]  /*37a0*/  ULOP3.LUT UR16, URZ, UR7, URZ, 0x33, !UPT ;  /* 0x000000073f107292 */ /* 0x000fc4000f8e333f */
[----:B------:R-:W-:Y:S01]  /*37b0*/  UIADD3 UR13, UR21, UR13, URZ ;  /* 0x0000000d150d7290 */ /* 0x000fe2000fffe03f */
[----:B0-----:R-:W-:Y:S01]  /*37c0*/  VIADD R0, R0, 0x3f ;  /* 0x0000003f00007836 */ /* 0x001fe20000000000 */
[----:B------:R-:W-:-:S04]  /*37d0*/  ULDC.64 UR22, c[0x0][0x198] ;  /* 0x0000660000167ab9 */ /* 0x000fc80000000a00 */
[----:B------:R-:W-:-:S04]  /*37e0*/  SHF.R.S32.HI R3, RZ, 0x1f, R0 ;  /* 0x0000001fff037819 */ /* 0x000fc80000011400 */
[----:B------:R-:W-:-:S04]  /*37f0*/  LEA.HI R0, R3, R0, RZ, 0x6 ;  /* 0x0000000003007211 */ /* 0x000fc800078f30ff */
[----:B------:R-:W-:-:S07]  /*3800*/  SHF.R.S32.HI R0, RZ, 0x6, R0 ;  /* 0x00000006ff007819 */ /* 0x000fce0000011400 */
.L_x_63:
[----:B------:R-:W-:-:S03]  /*3810*/  UMOV UR4, 0xffffffff ;  /* 0xffffffff00047882 */ /* 0x000fc60000000000 */
[----:B------:R-:W-:Y:S05]  /*3820*/  BRA.DIV UR4, `(.L_x_52) ;  /* 0x0000001204c07947 */ /* 0x000fea000b800000 */
[----:B------:R-:W-:-:S13]  /*3830*/  ELECT P6, URZ, PT ;  /* 0x00000000003f782f */ /* 0x000fda00038c0000 */
.L_x_82:
[----:B------:R-:W0:Y:S01]  /*3840*/  LDC R2, c[0x0][0x28c] ;  /* 0x0000a300ff027b82 */ /* 0x000e220000000800 */
[----:B------:R-:W-:Y:S01]  /*3850*/  BSSY B1, `(.L_x_53) ;  /* 0x0000037000017945 */ /* 0x000fe20003800000 */
[----:B0-----:R-:W-:-:S13]  /*3860*/  ISETP.LT.OR P6, PT, R2, 0x1, !P6 ;  /* 0x000000010200780c */ /* 0x001fda00077c1670 */
[----:B------:R-:W-:Y:S05]  /*3870*/  @P6 BRA `(.L_x_54) ;  /* 0x0000000000d06947 */ /* 0x000fea0003800000 */
[----:B------:R-:W-:Y:S02]  /*3880*/  IMAD.SHL.U32 R12, R12, 0x10, RZ ;  /* 0x000000100c0c7824 */ /* 0x000fe400078e00ff */
[----:B------:R-:W-:Y:S02]  /*3890*/  IMAD.SHL.U32 R7, R7, 0x80, RZ ;  /* 0x0000008007077824 */ /* 0x000fe400078e00ff */
[----:B------:R-:W-:Y:S02]  /*38a0*/  VIADD R15, R0, 0x1 ;  /* 0x00000001000f7836 */ /* 0x000fe40000000000 */
[----:B------:R-:W-:Y:S02]  /*38b0*/  IMAD.MOV.U32 R20, RZ, RZ, RZ ;  /* 0x000000ffff147224 */ /* 0x000fe400078e00ff */
[----:B------:R-:W-:Y:S02]  /*38c0*/  IMAD.MOV.U32 R2, RZ, RZ, R8 ;  /* 0x000000ffff027224 */ /* 0x000fe400078e0008 */
[----:B------:R-:W-:-:S07]  /*38d0*/  IMAD.MOV.U32 R3, RZ, RZ, R9 ;  /* 0x000000ffff037224 */ /* 0x000fce00078e0009 */
.L_x_58:
[----:B------:R-:W0:Y:S01]  /*38e0*/  S2R R5, SR_CgaCtaId ;  /* 0x0000000000057919 */ /* 0x000e220000008800 */
[----:B------:R-:W-:-:S04]  /*38f0*/  MOV R4, 0x400 ;  /* 0x0000040000047802 */ /* 0x000fc80000000f00 */
[----:B0-----:R-:W-:Y:S02]  /*3900*/  LEA R14, R5, R4, 0x18 ;  /* 0x00000004050e7211 */ /* 0x001fe400078ec0ff */
[----:B------:R-:W-:Y:S01]  /*3910*/  SHF.L.U32 R4, R2, 0x1f, RZ ;  /* 0x0000001f02047819 */ /* 0x000fe200000006ff */
[----:B------:R-:W0:Y:S02]  /*3920*/  @!P2 LDC R5, c[0x0][0x500] ;  /* 0x00014000ff05ab82 */ /* 0x000e240000000800 */
[----:B------:R-:W-:-:S04]  /*3930*/  IMAD R13, R3, 0x8, R14 ;  /* 0x00000008030d7824 */ /* 0x000fc800078e020e */
[----:B------:R-:W1:Y:S02]  /*3940*/  SYNCS.PHASECHK.TRANS64.TRYWAIT P1, [R13+URZ+0x60], R4 ;  /* 0x000060040d0075a7 */ /* 0x000e64000802017f */
[----:B-1----:R-:W-:Y:S05]  /*3950*/  @!P1 BRA `(.L_x_55) ;  /* 0x0000001000949947 */ /* 0x002fea0003800000 */
.L_x_83:
[----:B-1----:R-:W-:Y:S01]  /*3960*/  PRMT R4, R11, 0x9910, RZ ;  /* 0x000099100b047816 */ /* 0x002fe200000000ff */
[----:B0-----:R0:W-:Y:S03]  /*3970*/  @!P2 SYNCS.ARRIVE.TRANS64 RZ, [R13+URZ], R5 ;  /* 0x000000050dffa9a7 */ /* 0x0011e6000800003f */
[----:B------:R-:W-:-:S13]  /*3980*/  ISETP.NE.AND P1, PT, R4, 0x2, PT ;  /* 0x000000020400780c */ /* 0x000fda0003f25270 */
[----:B0-----:R-:W-:Y:S05]  /*3990*/  @P1 BRA `(.L_x_56) ;  /* 0x0000000000041947 */ /* 0x001fea0003800000 */
[----:B------:R-:W-:Y:S01]  /*39a0*/  BPT.TRAP 0x1 ;  /* 0x000000040000795c */ /* 0x000fe20000300000 */
.L_x_56:
[----:B------:R-:W-:Y:S05]  /*39b0*/  @P0 BRA `(.L_x_57) ;  /* 0x0000000000040947 */ /* 0x000fea0003800000 */
[----:B------:R-:W-:Y:S01]  /*39c0*/  BPT.TRAP 0x1 ;  /* 0x000000040000795c */ /* 0x000fe20000300000 */
.L_x_57:
[--C-:B------:R-:W-:Y:S01]  /*39d0*/  IMAD R4, R3, 0x4000, R14.reuse ;  /* 0x0000400003047824 */ /* 0x100fe200078e020e */
[----:B------:R-:W-:Y:S01]  /*39e0*/  R2UR UR9, R13 ;  /* 0x000000000d0972ca */ /* 0x000fe200000e0000 */
[----:B------:R-:W-:Y:S01]  /*39f0*/  IMAD R14, R3, 0x800, R14 ;  /* 0x00000800030e7824 */ /* 0x000fe200078e020e */
[----:B------:R-:W-:Y:S01]  /*3a00*/  UIADD3 UR4, UP0, UR22, 0xf0, URZ ;  /* 0x000000f016047890 */ /* 0x000fe2000ff1e03f */
[----:B------:R-:W-:Y:S01]  /*3a10*/  VIADD R15, R15, 0xffffffff ;  /* 0xffffffff0f0f7836 */ /* 0x000fe20000000000 */
[----:B------:R-:W-:Y:S01]  /*3a20*/  R2UR UR5, R4 ;  /* 0x00000000040572ca */ /* 0x000fe200000e0000 */
[----:B------:R-:W-:Y:S01]  /*3a30*/  UIADD3 UR24, UP1, UR22, 0x1f0, URZ ;  /* 0x000001f016187890 */ /* 0x000fe2000ff3e03f */
[----:B------:R-:W-:Y:S01]  /*3a40*/  R2UR UR8, R14 ;  /* 0x000000000e0872ca */ /* 0x000fe200000e0000 */
[----:B------:R-:W-:Y:S01]  /*3a50*/  VIADD R3, R3, 0x1 ;  /* 0x0000000103037836 */ /* 0x000fe20000000000 */
[----:B------:R-:W-:Y:S01]  /*3a60*/  R2UR UR11, R7 ;  /* 0x00000000070b72ca */ /* 0x000fe200000e0000 */
[----:B------:R-:W-:Y:S01]  /*3a70*/  UIADD3.X UR25, URZ, UR23, URZ, UP1, !UPT ;  /* 0x000000173f197290 */ /* 0x000fe20008ffe43f */
[----:B------:R-:W-:Y:S01]  /*3a80*/  R2UR UR10, R20 ;  /* 0x00000000140a72ca */ /* 0x000fe200000e0000 */
[----:B------:R-:W-:Y:S01]  /*3a90*/  UMOV UR6, 0x0 ;  /* 0x0000000000067882 */ /* 0x000fe20000000000 */
[----:B------:R-:W-:Y:S01]  /*3aa0*/  R2UR UR12, R6 ;  /* 0x00000000060c72ca */ /* 0x000fe200000e0000 */
[----:B------:R-:W-:Y:S01]  /*3ab0*/  UMOV UR7, 0x10000000 ;  /* 0x1000000000077882 */ /* 0x000fe20000000000 */
[----:B------:R-:W-:Y:S01]  /*3ac0*/  R2UR UR18, R12 ;  /* 0x000000000c1272ca */ /* 0x000fe200000e0000 */
[----:B------:R-:W-:Y:S01]  /*3ad0*/  VIADD R20, R20, 0x40 ;  /* 0x0000004014147836 */ /* 0x000fe20000000000 */
[----:B------:R-:W-:Y:S01]  /*3ae0*/  ISETP.GT.AND P3, PT, R15, 0x1, PT ;  /* 0x000000010f00780c */ /* 0x000fe20003f64270 */
[----:B------:R-:W-:Y:S01]  /*3af0*/  UIADD3 UR14, UR5, 0x180, URZ ;  /* 0x00000180050e7890 */ /* 0x000fe2000fffe03f */
[----:B------:R-:W-:Y:S01]  /*3b00*/  ISETP.NE.AND P1, PT, R3, 0xc, PT ;  /* 0x0000000c0300780c */ /* 0x000fe20003f25270 */
[----:B------:R-:W-:-:S02]  /*3b10*/  UIADD3.X UR5, URZ, UR23, URZ, UP0, !UPT ;  /* 0x000000173f057290 */ /* 0x000fc400087fe43f */
[----:B------:R-:W-:Y:S01]  /*3b20*/  UIADD3 UR15, UR8, 0x30180, URZ ;  /* 0x00030180080f7890 */ /* 0x000fe2000fffe03f */
[----:B------:R-:W-:Y:S02]  /*3b30*/  SEL R5, RZ, 0x1, P1 ;  /* 0x00000001ff057807 */ /* 0x000fe40000800000 */
[----:B------:R-:W-:Y:S01]  /*3b40*/  UMOV UR8, UR14 ;  /* 0x0000000e00087c82 */ /* 0x000fe20008000000 */
[----:B------:R-:W-:Y:S02]  /*3b50*/  SEL R3, R3, RZ, P1 ;  /* 0x000000ff03037207 */ /* 0x000fe40000800000 */
[----:B------:R-:W-:Y:S01]  /*3b60*/  LOP3.LUT R2, R2, R5, RZ, 0x3c, !PT ;  /* 0x0000000502027212 */ /* 0x000fe200078e3cff */
[----:B------:R0:W-:Y:S02]  /*3b70*/  UTMALDG.3D [UR8], [UR4], desc[UR6] ;  /* 0x00000608040075b4 */ /* 0x0001e40008011000 */
[----:B0-----:R-:W-:Y:S01]  /*3b80*/  UMOV UR8, UR15 ;  /* 0x0000000f00087c82 */ /* 0x001fe20008000000 */
[----:B------:R-:W-:-:S02]  /*3b90*/  UMOV UR11, UR18 ;  /* 0x00000012000b7c82 */ /* 0x000fc40008000000 */
[----:B------:R0:W-:Y:S02]  /*3ba0*/  UTMALDG.3D [UR8], [UR24], desc[UR6] ;  /* 0x00000608180075b4 */ /* 0x0001e40008011000 */
[----:B0-----:R-:W-:Y:S05]  /*3bb0*/  @P3 BRA `(.L_x_58) ;  /* 0xfffffffc00483947 */ /* 0x001fea000383ffff */
.L_x_54:
[----:B------:R-:W-:Y:S05]  /*3bc0*/  BSYNC B1 ;  /* 0x0000000000017941 */ /* 0x000fea0003800000 */
.L_x_53:
[----:B------:R-:W-:Y:S01]  /*3bd0*/  LOP3.LUT P3, RZ, R10, 0xff, RZ, 0xc0, !PT ;  /* 0x000000ff0aff7812 */ /* 0x000fe2000786c0ff */
[----:B------:R-:W-:Y:S01]  /*3be0*/  IMAD.IADD R4, R0, 0x1, R9 ;  /* 0x0000000100047824 */ /* 0x000fe200078e0209 */
[----:B------:R-:W-:Y:S01]  /*3bf0*/  IADD3 R16, P4, R16, UR20, RZ ;  /* 0x0000001410107c10 */ /* 0x000fe2000ff9e0ff */
[----:B------:R-:W-:Y:S01]  /*3c00*/  ULDC.64 UR4, c[0x0][0x650] ;  /* 0x0001940000047ab9 */ /* 0x000fe20000000a00 */
[----:B------:R-:W-:Y:S01]  /*3c10*/  BSSY B1, `(.L_x_59) ;  /* 0x000006b000017945 */ /* 0x000fe20003800000 */
[----:B------:R-:W-:Y:S01]  /*3c20*/  IMAD.MOV.U32 R7, RZ, RZ, -0x1 ;  /* 0xffffffffff077424 */ /* 0x000fe200078e00ff */
[----:B------:R-:W-:Y:S01]  /*3c30*/  ISETP.GT.U32.AND P1, PT, R4, 0xb, PT ;  /* 0x0000000b0400780c */ /* 0x000fe20003f24070 */
[----:B------:R-:W-:Y:S01]  /*3c40*/  IMAD.MOV.U32 R12, RZ, RZ, -0x1 ;  /* 0xffffffffff0c7424 */ /* 0x000fe200078e00ff */
[----:B------:R-:W-:Y:S01]  /*3c50*/  IADD3.X R17, R17, UR13, RZ, P4, !PT ;  /* 0x0000000d11117c10 */ /* 0x000fe2000a7fe4ff */
[----:B------:R-:W-:Y:S01]  /*3c60*/  IMAD.MOV.U32 R6, RZ, RZ, -0x1 ;  /* 0xffffffffff067424 */ /* 0x000fe200078e00ff */
[----:B------:R-:W-:-:S02]  /*3c70*/  ISETP.LT.U32.AND P1, PT, R0, 0xc, P1 ;  /* 0x0000000c0000780c */ /* 0x000fc40000f21070 */
[----:B------:R-:W-:Y:S01]  /*3c80*/  PRMT R10, RZ, 0x7610, R10 ;  /* 0x00007610ff0a7816 */ /* 0x000fe2000000000a */
[----:B------:R-:W0:Y:S01]  /*3c90*/  @P3 S2R R3, SR_CgaCtaId ;  /* 0x0000000000033919 */ /* 0x000e220000008800 */
[----:B------:R-:W-:-:S04]  /*3ca0*/  @P3 MOV R2, 0x400 ;  /* 0x0000040000023802 */ /* 0x000fc80000000f00 */
[----:B0-----:R-:W-:Y:S01]  /*3cb0*/  @P3 LEA R5, R3, R2, 0x18 ;  /* 0x0000000203053211 */ /* 0x001fe200078ec0ff */
[----:B------:R-:W-:-:S03]  /*3cc0*/  IMAD.WIDE.U32 R2, R4, -0x55555555, RZ ;  /* 0xaaaaaaab04027825 */ /* 0x000fc600078e00ff */
[----:B------:R0:W-:Y:S01]  /*3cd0*/  @P3 SYNCS.ARRIVE.TRANS64.A1T0 RZ, [R5+URZ+0xd8], RZ ;  /* 0x0000d8ff05ff39a7 */ /* 0x0001e2000810003f */
[----:B------:R-:W-:Y:S02]  /*3ce0*/  ISETP.GE.U32.AND P3, PT, R0, 0xc, PT ;  /* 0x0000000c0000780c */ /* 0x000fe40003f66070 */
[----:B------:R-:W-:Y:S02]  /*3cf0*/  PRMT R2, RZ, 0x7610, R2 ;  /* 0x00007610ff027816 */ /* 0x000fe40000000002 */
[----:B0-----:R-:W-:Y:S02]  /*3d00*/  SHF.R.U32.HI R5, RZ, 0x3, R3 ;  /* 0x00000003ff057819 */ /* 0x001fe40000011603 */
[----:B------:R-:W-:Y:S02]  /*3d10*/  SEL R3, RZ, 0x1, !P1 ;  /* 0x00000001ff037807 */ /* 0x000fe40004800000 */
[----:B------:R-:W-:Y:S01]  /*3d20*/  ISETP.GE.U32.AND P1, PT, R16, UR4, PT ;  /* 0x0000000410007c0c */ /* 0x000fe2000bf26070 */
[----:B------:R-:W-:Y:S01]  /*3d30*/  IMAD R9, R5, -0xc, R4 ;  /* 0xfffffff405097824 */ /* 0x000fe200078e0204 */
[----:B------:R-:W-:-:S02]  /*3d40*/  LOP3.LUT R8, R8, R3, RZ, 0x3c, !PT ;  /* 0x0000000308087212 */ /* 0x000fc400078e3cff */
[----:B------:R-:W-:Y:S02]  /*3d50*/  ISETP.GE.U32.AND.EX P1, PT, R17, UR5, PT, P1 ;  /* 0x0000000511007c0c */ /* 0x000fe4000bf26110 */
[----:B------:R-:W-:-:S11]  /*3d60*/  @P3 LOP3.LUT R8, R8, 0x1, R5, 0x78, !PT ;  /* 0x0000000108083812 */ /* 0x000fd600078e7805 */
[----:B------:R-:W-:Y:S05]  /*3d70*/  @P1 BRA `(.L_x_60) ;  /* 0x0000000400501947 */ /* 0x000fea0003800000 */
[----:B------:R-:W-:Y:S01]  /*3d80*/  ULDC.64 UR4, c[0x0][0x628] ;  /* 0x00018a0000047ab9 */ /* 0x000fe20000000a00 */
[----:B------:R-:W0:Y:S01]  /*3d90*/  S2R R13, SR_CTAID.X ;  /* 0x00000000000d7919 */ /* 0x000e220000002500 */
[----:B------:R-:W-:Y:S01]  /*3da0*/  ISETP.NE.U32.AND P1, PT, RZ, UR4, PT ;  /* 0x00000004ff007c0c */ /* 0x000fe2000bf25070 */
[----:B------:R-:W-:Y:S01]  /*3db0*/  ULDC UR7, c[0x0][0x630] ;  /* 0x00018c0000077ab9 */ /* 0x000fe20000000800 */
[----:B------:R-:W-:Y:S01]  /*3dc0*/  IMAD.MOV.U32 R2, RZ, RZ, R16 ;  /* 0x000000ffff027224 */ /* 0x000fe200078e0010 */
[----:B------:R-:W1:Y:S01]  /*3dd0*/  S2R R12, SR_CTAID.Y ;  /* 0x00000000000c7919 */ /* 0x000e620000002600 */
[----:B------:R-:W-:Y:S01]  /*3de0*/  ISETP.NE.AND.EX P1, PT, RZ, UR5, PT, P1 ;  /* 0x00000005ff007c0c */ /* 0x000fe2000bf25310 */
[----:B------:R-:W-:-:S12]  /*3df0*/  IMAD.MOV.U32 R3, RZ, RZ, R17 ;  /* 0x000000ffff037224 */ /* 0x000fd800078e0011 */
[----:B------:R-:W-:Y:S05]  /*3e00*/  @!P1 BRA `(.L_x_61) ;  /* 0x0000000000289947 */ /* 0x000fea0003800000 */
[----:B------:R-:W-:Y:S02]  /*3e10*/  ULDC UR6, c[0x0][0x634] ;  /* 0x00018d0000067ab9 */ /* 0x000fe40000000800 */
[----:B------:R-:W-:-:S05]  /*3e20*/  IADD3 R7, P1, R16, UR6, RZ ;  /* 0x0000000610077c10 */ /* 0x000fca000ff3e0ff */
[----:B------:R-:W-:-:S04]  /*3e30*/  IMAD.X R15, RZ, RZ, R17, P1 ;  /* 0x000000ffff0f7224 */ /* 0x000fc800008e0611 */
[----:B------:R-:W-:-:S04]  /*3e40*/  IMAD.WIDE.U32 R4, R15, UR4, RZ ;  /* 0x000000040f047c25 */ /* 0x000fc8000f8e00ff */
[----:B------:R-:W-:-:S04]  /*3e50*/  IMAD.WIDE.U32 R4, P1, R7, UR5, R4 ;  /* 0x0000000507047c25 */ /* 0x000fc8000f820004 */
[----:B------:R-:W-:-:S04]  /*3e60*/  IMAD.WIDE.U32 R6, R7, UR4, RZ ;  /* 0x0000000407067c25 */ /* 0x000fc8000f8e00ff */
[----:B------:R-:W-:Y:S01]  /*3e70*/  IMAD.X R3, RZ, RZ, RZ, P1 ;  /* 0x000000ffff037224 */ /* 0x000fe200008e06ff */
[----:B------:R-:W-:Y:S01]  /*3e80*/  IADD3 RZ, P1, R7, R4, RZ ;  /* 0x0000000407ff7210 */ /* 0x000fe20007f3e0ff */
[----:B------:R-:W-:-:S04]  /*3e90*/  IMAD.MOV.U32 R2, RZ, RZ, R5 ;  /* 0x000000ffff027224 */ /* 0x000fc800078e0005 */
[----:B------:R-:W-:-:S08]  /*3ea0*/  IMAD.WIDE.U32.X R2, R15, UR5, R2, P1 ;  /* 0x000000050f027c25 */ /* 0x000fd000088e0402 */
.L_x_61:
[--C-:B------:R-:W-:Y:S01]  /*3eb0*/  SHF.R.U64 R6, R2, UR7, R3.reuse ;  /* 0x0000000702067c19 */ /* 0x100fe20008001203 */
[----:B------:R-:W-:Y:S01]  /*3ec0*/  ULDC.64 UR4, c[0x0][0x620] ;  /* 0x0001880000047ab9 */ /* 0x000fe20000000a00 */
[----:B------:R-:W-:Y:S01]  /*3ed0*/  SHF.R.U32.HI R2, RZ, UR7, R3 ;  /* 0x00000007ff027c19 */ /* 0x000fe20008011603 */
[----:B------:R-:W2:Y:S01]  /*3ee0*/  LDC R22, c[0x0][0x144] ;  /* 0x00005100ff167b82 */ /* 0x000ea20000000800 */
[----:B------:R-:W-:Y:S01]  /*3ef0*/  IADD3 R5, P1, RZ, -R6, RZ ;  /* 0x80000006ff057210 */ /* 0x000fe20007f3e0ff */
[----:B------:R-:W-:Y:S01]  /*3f00*/  ULDC.64 UR6, c[0x0][0x640] ;  /* 0x0001900000067ab9 */ /* 0x000fe20000000a00 */
[----:B0-----:R-:W-:-:S03]  /*3f10*/  I2FP.F32.U32 R7, R13 ;  /* 0x0000000d00077245 */ /* 0x001fc60000201000 */
[----:B------:R-:W-:Y:S01]  /*3f20*/  IMAD.X R2, RZ, RZ, ~R2, P1 ;  /* 0x000000ffff027224 */ /* 0x000fe200008e0e02 */
[----:B------:R-:W-:Y:S01]  /*3f30*/  ISETP.NE.U32.AND P1, PT, RZ, UR6, PT ;  /* 0x00000006ff007c0c */ /* 0x000fe2000bf25070 */
[----:B------:R-:W0:Y:S02]  /*3f40*/  LDC R15, c[0x0][0x148] ;  /* 0x00005200ff0f7b82 */ /* 0x000e240000000800 */
[----:B------:R-:W-:Y:S01]  /*3f50*/  IMAD R4, R2, UR4, RZ ;  /* 0x0000000402047c24 */ /* 0x000fe2000f8e02ff */
[----:B------:R-:W-:Y:S01]  /*3f60*/  ISETP.NE.AND.EX P1, PT, RZ, UR7, PT, P1 ;  /* 0x00000007ff007c0c */ /* 0x000fe2000bf25310 */
[----:B------:R-:W-:Y:S01]  /*3f70*/  IMAD.WIDE.U32 R2, R5, UR4, R16 ;  /* 0x0000000405027c25 */ /* 0x000fe2000f8e0010 */
[----:B------:R-:W-:-:S03]  /*3f80*/  ULDC UR4, c[0x0][0x150] ;  /* 0x0000540000047ab9 */ /* 0x000fc60000000800 */
[----:B------:R-:W-:Y:S02]  /*3f90*/  IMAD R5, R5, UR5, R4 ;  /* 0x0000000505057c24 */ /* 0x000fe4000f8e0204 */
[----:B------:R-:W-:Y:S01]  /*3fa0*/  FMUL R4, R7, UR4 ;  /* 0x0000000407047c20 */ /* 0x000fe20008400000 */
[----:B------:R-:W-:Y:S01]  /*3fb0*/  ULDC UR4, c[0x0][0x618] ;  /* 0x0001860000047ab9 */ /* 0x000fe20000000800 */
[----:B------:R-:W-:Y:S01]  /*3fc0*/  ULDC UR5, c[0x0][0x154] ;  /* 0x0000550000057ab9 */ /* 0x000fe20000000800 */
[----:B------:R-:W-:-:S03]  /*3fd0*/  IMAD.IADD R3, R3, 0x1, R5 ;  /* 0x0000000103037824 */ /* 0x000fc600078e0205 */
[----:B------:R-:W3:Y:S02]  /*3fe0*/  F2I.U32.TRUNC.NTZ R4, R4 ;  /* 0x0000000400047305 */ /* 0x000ee4000020f000 */
[----:B------:R-:W-:Y:S02]  /*3ff0*/  SHF.R.U64 R7, R2, UR4, R3 ;  /* 0x0000000402077c19 */ /* 0x000fe40008001203 */
[----:B-1----:R-:W-:-:S05]  /*4000*/  I2FP.F32.U32 R2, R12 ;  /* 0x0000000c00027245 */ /* 0x002fca0000201000 */
[----:B------:R-:W-:Y:S01]  /*4010*/  FMUL R21, R2, UR5 ;  /* 0x0000000502157c20 */ /* 0x000fe20008400000 */
[----:B------:R-:W-:Y:S01]  /*4020*/  SHF.R.U32.HI R2, RZ, UR4, R3 ;  /* 0x00000004ff027c19 */ /* 0x000fe20008011603 */
[----:B------:R-:W-:Y:S01]  /*4030*/  ULDC UR4, c[0x0][0x608] ;  /* 0x0001820000047ab9 */ /* 0x000fe20000000800 */
[----:B------:R-:W-:Y:S02]  /*4040*/  ULDC UR5, c[0x0][0x648] ;  /* 0x0001920000057ab9 */ /* 0x000fe40000000800 */
[--C-:B------:R-:W-:Y:S01]  /*4050*/  SHF.R.U64 R20, R7, UR4, R2.reuse ;  /* 0x0000000407147c19 */ /* 0x100fe20008001202 */
[----:B------:R-:W1:Y:S01]  /*4060*/  F2I.U32.TRUNC.NTZ R21, R21 ;  /* 0x0000001500157305 */ /* 0x000e62000020f000 */
[----:B------:R-:W-:Y:S01]  /*4070*/  SHF.R.U32.HI R3, RZ, UR4, R2 ;  /* 0x00000004ff037c19 */ /* 0x000fe20008011602 */
[----:B------:R-:W-:Y:S01]  /*4080*/  ULDC UR4, c[0x0][0x658] ;  /* 0x0001960000047ab9 */ /* 0x000fe20000000800 */
[----:B---3--:R-:W-:Y:S02]  /*4090*/  IMAD.MOV R4, RZ, RZ, -R4 ;  /* 0x000000ffff047224 */ /* 0x008fe400078e0a04 */
[----:B------:R-:W-:-:S02]  /*40a0*/  SHF.R.U64 R14, R20, UR4, R3 ;  /* 0x00000004140e7c19 */ /* 0x000fc40008001203 */
[----:B------:R-:W-:Y:S01]  /*40b0*/  SHF.R.U32.HI R23, RZ, UR4, R3 ;  /* 0x00000004ff177c19 */ /* 0x000fe20008011603 */
[----:B--2---:R-:W-:Y:S02]  /*40c0*/  IMAD R13, R22, R4, R13 ;  /* 0x00000004160d7224 */ /* 0x004fe400078e020d */
[----:B------:R-:W-:Y:S02]  /*40d0*/  IMAD.MOV.U32 R2, RZ, RZ, R14 ;  /* 0x000000ffff027224 */ /* 0x000fe400078e000e */
[----:B------:R-:W-:Y:S01]  /*40e0*/  IMAD.MOV.U32 R3, RZ, RZ, R23 ;  /* 0x000000ffff037224 */ /* 0x000fe200078e0017 */
[----:B------:R-:W-:Y:S06]  /*40f0*/  @!P1 BRA `(.L_x_62) ;  /* 0x0000000000289947 */ /* 0x000fec0003800000 */
[----:B------:R-:W-:Y:S02]  /*4100*/  ULDC UR4, c[0x0][0x64c] ;  /* 0x0001930000047ab9 */ /* 0x000fe40000000800 */
[----:B------:R-:W-:-:S05]  /*4110*/  IADD3 R3, P1, R14, UR4, RZ ;  /* 0x000000040e037c10 */ /* 0x000fca000ff3e0ff */
[----:B------:R-:W-:-:S04]  /*4120*/  IMAD.X R23, RZ, RZ, R23, P1 ;  /* 0x000000ffff177224 */ /* 0x000fc800008e0617 */
[----:B------:R-:W-:-:S04]  /*4130*/  IMAD.WIDE.U32 R4, R23, UR6, RZ ;  /* 0x0000000617047c25 */ /* 0x000fc8000f8e00ff */
[----:B------:R-:W-:-:S04]  /*4140*/  IMAD.WIDE.U32 R4, P1, R3, UR7, R4 ;  /* 0x0000000703047c25 */ /* 0x000fc8000f820004 */
[----:B------:R-:W-:-:S04]  /*4150*/  IMAD.WIDE.U32 R2, R3, UR6, RZ ;  /* 0x0000000603027c25 */ /* 0x000fc8000f8e00ff */
[----:B------:R-:W-:Y:S01]  /*4160*/  IMAD.MOV.U32 R2, RZ, RZ, R5 ;  /* 0x000000ffff027224 */ /* 0x000fe200078e0005 */
[----:B------:R-:W-:Y:S01]  /*4170*/  IADD3 RZ, P3, R3, R4, RZ ;  /* 0x0000000403ff7210 */ /* 0x000fe20007f7e0ff */
[----:B------:R-:W-:-:S04]  /*4180*/  IMAD.X R3, RZ, RZ, RZ, P1 ;  /* 0x000000ffff037224 */ /* 0x000fc800008e06ff */
[----:B------:R-:W-:-:S08]  /*4190*/  IMAD.WIDE.U32.X R2, R23, UR7, R2, P3 ;  /* 0x0000000717027c25 */ /* 0x000fd000098e0402 */
.L_x_62:
[----:B------:R-:W-:Y:S01]  /*41a0*/  ISETP.NE.AND P1, PT, R19, 0x1, PT ;  /* 0x000000011300780c */ /* 0x000fe20003f25270 */
[----:B------:R-:W-:Y:S01]  /*41b0*/  ULDC UR4, c[0x0][0x600] ;  /* 0x0001800000047ab9 */ /* 0x000fe20000000800 */
[----:B------:R-:W-:Y:S01]  /*41c0*/  SHF.R.U64 R3, R2, UR5, R3 ;  /* 0x0000000502037c19 */ /* 0x000fe20008001203 */
[----:B------:R-:W-:Y:S01]  /*41d0*/  UIADD3 UR5, UR4, -0x1, URZ ;  /* 0xffffffff04057890 */ /* 0x000fe2000fffe03f */
[----:B------:R-:W-:Y:S01]  /*41e0*/  LOP3.LUT R20, R20, UR16, RZ, 0xc0, !PT ;  /* 0x0000001014147c12 */ /* 0x000fe2000f8ec0ff */
[----:B-1----:R-:W-:Y:S01]  /*41f0*/  IMAD.MOV R21, RZ, RZ, -R21 ;  /* 0x000000ffff157224 */ /* 0x002fe200078e0a15 */
[----:B------:R-:W-:Y:S01]  /*4200*/  ULDC UR6, c[0x0][0x638] ;  /* 0x00018e0000067ab9 */ /* 0x000fe20000000800 */
[----:B------:R-:W-:Y:S02]  /*4210*/  IMAD.MOV R5, RZ, RZ, -R3 ;  /* 0x000000ffff057224 */ /* 0x000fe400078e0a03 */
[----:B------:R-:W-:Y:S01]  /*4220*/  LOP3.LUT R7, R7, UR5, RZ, 0xc0, !PT ;  /* 0x0000000507077c12 */ /* 0x000fe2000f8ec0ff */
[----:B------:R-:W-:Y:S01]  /*4230*/  IMAD R20, R3, UR17, R20 ;  /* 0x0000001103147c24 */ /* 0x000fe2000f8e0214 */
[----:B------:R-:W-:Y:S01]  /*4240*/  ULDC UR5, c[0x0][0x610] ;  /* 0x0001840000057ab9 */ /* 0x000fe20000000800 */
[----:B------:R-:W-:-:S02]  /*4250*/  IMAD R14, R5, UR6, R14 ;  /* 0x00000006050e7c24 */ /* 0x000fc4000f8e020e */
[----:B0-----:R-:W-:Y:S02]  /*4260*/  @P1 IMAD R13, R15, R21, R12 ;  /* 0x000000150f0d1224 */ /* 0x001fe400078e020c */
[----:B------:R-:W-:Y:S02]  /*4270*/  IMAD R14, R14, UR4, R7 ;  /* 0x000000040e0e7c24 */ /* 0x000fe4000f8e0207 */
[----:B------:R-:W-:Y:S02]  /*4280*/  IMAD R13, R20, UR5, R13 ;  /* 0x00000005140d7c24 */ /* 0x000fe4000f8e020d */
[----:B------:R-:W-:-:S03]  /*4290*/  IMAD.MOV.U32 R2, RZ, RZ, 0x1 ;  /* 0x00000001ff027424 */ /* 0x000fc600078e00ff */
[----:B------:R-:W-:Y:S02]  /*42a0*/  SEL R12, R14, R13, !P1 ;  /* 0x0000000d0e0c7207 */ /* 0x000fe40004800000 */
[----:B------:R-:W-:-:S07]  /*42b0*/  SEL R7, R13, R14, !P1 ;  /* 0x0000000e0d077207 */ /* 0x000fce0004800000 */
.L_x_60:
[----:B------:R-:W-:Y:S05]  /*42c0*/  BSYNC B1 ;  /* 0x0000000000017941 */ /* 0x000fea0003800000 */
.L_x_59:
[----:B------:R-:W-:-:S13]  /*42d0*/  LOP3.LUT P1, RZ, R2, 0xff, RZ, 0xc0, !PT ;  /* 0x000000ff02ff7812 */ /* 0x000fda000782c0ff */
[----:B------:R-:W-:Y:S05]  /*42e0*/  @P1 BRA `(.L_x_63) ;  /* 0xfffffff400481947 */ /* 0x000fea000383ffff */
[----:B------:R-:W-:Y:S05]  /*42f0*/  BSYNC B0 ;  /* 0x0000000000007941 */ /* 0x000fea0003800000 */
.L_x_51:
[----:B------:R-:W-:-:S03]  /*4300*/  UMOV UR4, 0xffffffff ;  /* 0xffffffff00047882 */ /* 0x000fc60000000000 */
[----:B------:R-:W-:Y:S05]  /*4310*/  BRA.DIV UR4, `(.L_x_64) ;  /* 0x0000000a04387947 */ /* 0x000fea000b800000 */
[----:B------:R-:W-:-:S13]  /*4320*/  ELECT P6, URZ, PT ;  /* 0x00000000003f782f */ /* 0x000fda00038c0000 */
.L_x_86:
[----:B------:R-:W-:Y:S04]  /*4330*/  BSSY B0, `(.L_x_65) ;  /* 0x0000073000007945 */ /* 0x000fe80003800000 */
[----:B------:R-:W-:Y:S05]  /*4340*/  @!P6 BRA `(.L_x_66) ;  /* 0x0000000400c4e947 */ /* 0x000fea0003800000 */
[----:B------:R-:W-:-:S04]  /*4350*/  LOP3.LUT R18, R18, 0x2, RZ, 0xfc, !PT ;  /* 0x0000000212127812 */ /* 0x000fc800078efcff */
[----:B------:R-:W-:-:S13]  /*4360*/  ISETP.NE.AND P0, PT, R18, 0x3, PT ;  /* 0x000000031200780c */ /* 0x000fda0003f05270 */
[----:B------:R-:W-:Y:S05]  /*4370*/  @!P0 BRA `(.L_x_67) ;  /* 0x0000000000048947 */ /* 0x000fea0003800000 */
[----:B------:R-:W-:Y:S01]  /*4380*/  BPT.TRAP 0x1 ;  /* 0x000000040000795c */ /* 0x000fe20000300000 */
.L_x_67:
[----:B------:R-:W0:Y:S01]  /*4390*/  S2R R3, SR_CgaCtaId ;  /* 0x0000000000037919 */ /* 0x000e220000008800 */
[----:B------:R-:W-:Y:S02]  /*43a0*/  MOV R0, 0x400 ;  /* 0x0000040000007802 */ /* 0x000fe40000000f00 */
[----:B------:R-:W-:Y:S02]  /*43b0*/  SHF.L.U32 R2, R8, 0x1f, RZ ;  /* 0x0000001f08027819 */ /* 0x000fe400000006ff */
[----:B0-----:R-:W-:-:S05]  /*43c0*/  LEA R0, R3, R0, 0x18 ;  /* 0x0000000003007211 */ /* 0x001fca00078ec0ff */
[----:B------:R-:W-:-:S04]  /*43d0*/  VIADD R0, R0, 0x60 ;  /* 0x0000006000007836 */ /* 0x000fc80000000000 */
[C---:B------:R-:W-:Y:S02]  /*43e0*/  IMAD R5, R9.reuse, 0x8, R0 ;  /* 0x0000000809057824 */ /* 0x040fe400078e0200 */
[----:B------:R-:W-:Y:S02]  /*43f0*/  VIADD R9, R9, 0x1 ;  /* 0x0000000109097836 */ /* 0x000fe40000000000 */
[----:B------:R-:W0:Y:S03]  /*4400*/  SYNCS.PHASECHK.TRANS64.TRYWAIT P0, [R5+URZ], R2 ;  /* 0x00000002050075a7 */ /* 0x000e26000800017f */
[----:B------:R-:W-:-:S04]  /*4410*/  ISETP.NE.AND P1, PT, R9, 0xc, PT ;  /* 0x0000000c0900780c */ /* 0x000fc80003f25270 */
[----:B------:R-:W-:Y:S02]  /*4420*/  SEL R3, RZ, 0x1, P1 ;  /* 0x00000001ff037807 */ /* 0x000fe40000800000 */
[----:B------:R-:W-:Y:S02]  /*4430*/  SEL R9, R9, RZ, P1 ;  /* 0x000000ff09097207 */ /* 0x000fe40000800000 */
[----:B------:R-:W-:-:S03]  /*4440*/  LOP3.LUT R8, R8, R3, RZ, 0x3c, !PT ;  /* 0x0000000308087212 */ /* 0x000fc600078e3cff */
[----:B------:R-:W-:Y:S01]  /*4450*/  IMAD R7, R9, 0x8, R0 ;  /* 0x0000000809077824 */ /* 0x000fe200078e0200 */
[----:B------:R-:W-:Y:S01]  /*4460*/  SHF.L.U32 R4, R8, 0x1f, RZ ;  /* 0x0000001f08047819 */ /* 0x000fe200000006ff */
[----:B0-----:R-:W-:Y:S06]  /*4470*/  @!P0 BRA `(.L_x_68) ;  /* 0x0000000800008947 */ /* 0x001fec0003800000 */
.L_x_87:
[----:B------:R-:W1:Y:S01]  /*4480*/  SYNCS.PHASECHK.TRANS64.TRYWAIT P0, [R7+URZ], R4 ;  /* 0x00000004070075a7 */ /* 0x000e62000800017f */
[----:B0-----:R-:W-:-:S05]  /*4490*/  VIADD R2, R9, 0x1 ;  /* 0x0000000109027836 */ /* 0x001fca0000000000 */
[----:B------:R-:W-:-:S04]  /*44a0*/  ISETP.NE.AND P1, PT, R2, 0xc, PT ;  /* 0x0000000c0200780c */ /* 0x000fc80003f25270 */
[----:B------:R-:W-:Y:S02]  /*44b0*/  SEL R3, RZ, 0x1, P1 ;  /* 0x00000001ff037807 */ /* 0x000fe40000800000 */
[----:B------:R-:W-:Y:S02]  /*44c0*/  SEL R9, R2, RZ, P1 ;  /* 0x000000ff02097207 */ /* 0x000fe40000800000 */
[----:B------:R-:W-:-:S03]  /*44d0*/  LOP3.LUT R8, R8, R3, RZ, 0x3c, !PT ;  /* 0x0000000308087212 */ /* 0x000fc600078e3cff */
[----:B------:R-:W-:Y:S01]  /*44e0*/  IMAD R6, R9, 0x8, R0 ;  /* 0x0000000809067824 */ /* 0x000fe200078e0200 */
[----:B------:R-:W-:Y:S01]  /*44f0*/  SHF.L.U32 R5, R8, 0x1f, RZ ;  /* 0x0000001f08057819 */ /* 0x000fe200000006ff */
[----:B-1----:R-:W-:Y:S06]  /*4500*/  @!P0 BRA `(.L_x_69) ;  /* 0x0000000400f08947 */ /* 0x002fec0003800000 */
.L_x_88:
[----:B------:R-:W1:Y:S01]  /*4510*/  SYNCS.PHASECHK.TRANS64.TRYWAIT P0, [R6+URZ], R5 ;  /* 0x00000005060075a7 */ /* 0x000e62000800017f */
[----:B------:R-:W-:-:S05]  /*4520*/  VIADD R2, R9, 0x1 ;  /* 0x0000000109027836 */ /* 0x000fca0000000000 */
[----:B------:R-:W-:-:S04]  /*4530*/  ISETP.NE.AND P1, PT, R2, 0xc, PT ;  /* 0x0000000c0200780c */ /* 0x000fc80003f25270 */
[----:B------:R-:W-:Y:S02]  /*4540*/  SEL R3, RZ, 0x1, P1 ;  /* 0x00000001ff037807 */ /* 0x000fe40000800000 */
[----:B0-----:R-:W-:Y:S02]  /*4550*/  SEL R7, R2, RZ, P1 ;  /* 0x000000ff02077207 */ /* 0x001fe40000800000 */
[----:B------:R-:W-:-:S03]  /*4560*/  LOP3.LUT R8, R8, R3, RZ, 0x3c, !PT ;  /* 0x0000000308087212 */ /* 0x000fc600078e3cff */
[----:B------:R-:W-:Y:S01]  /*4570*/  IMAD R9, R7, 0x8, R0 ;  /* 0x0000000807097824 */ /* 0x000fe200078e0200 */
[----:B------:R-:W-:Y:S01]  /*4580*/  SHF.L.U32 R4, R8, 0x1f, RZ ;  /* 0x0000001f08047819 */ /* 0x000fe200000006ff */
[----:B-1----:R-:W-:Y:S06]  /*4590*/  @!P0 BRA `(.L_x_70) ;  /* 0x0000000400e08947 */ /* 0x002fec0003800000 */
.L_x_89:
[----:B------:R-:W1:Y:S01]  /*45a0*/  SYNCS.PHASECHK.TRANS64.TRYWAIT P0, [R9+URZ], R4 ;  /* 0x00000004090075a7 */ /* 0x000e62000800017f */
[----:B------:R-:W-:-:S05]  /*45b0*/  VIADD R2, R7, 0x1 ;  /* 0x0000000107027836 */ /* 0x000fca0000000000 */
[----:B------:R-:W-:-:S04]  /*45c0*/  ISETP.NE.AND P1, PT, R2, 0xc, PT ;  /* 0x0000000c0200780c */ /* 0x000fc80003f25270 */
[----:B------:R-:W-:Y:S02]  /*45d0*/  SEL R3, RZ, 0x1, P1 ;  /* 0x00000001ff037807 */ /* 0x000fe40000800000 */
[----:B------:R-:W-:Y:S02]  /*45e0*/  SEL R7, R2, RZ, P1 ;  /* 0x000000ff02077207 */ /* 0x000fe40000800000 */
[----:B------:R-:W-:-:S03]  /*45f0*/  LOP3.LUT R8, R8, R3, RZ, 0x3c, !PT ;  /* 0x0000000308087212 */ /* 0x000fc600078e3cff */
[----:B0-----:R-:W-:Y:S01]  /*4600*/  IMAD R6, R7, 0x8, R0 ;  /* 0x0000000807067824 */ /* 0x001fe200078e0200 */
[----:B------:R-:W-:Y:S01]  /*4610*/  SHF.L.U32 R5, R8, 0x1f, RZ ;  /* 0x0000001f08057819 */ /* 0x000fe200000006ff */
[----:B-1----:R-:W-:Y:S06]  /*4620*/  @!P0 BRA `(.L_x_71) ;  /* 0x0000000400d08947 */ /* 0x002fec0003800000 */
.L_x_90:
        /* <DEDUP_REMOVED lines=9> */
.L_x_91:
        /* <DEDUP_REMOVED lines=9> */
.L_x_92:
        /* <DEDUP_REMOVED lines=9> */
.L_x_93:
        /* <DEDUP_REMOVED lines=9> */
.L_x_94:
        /* <DEDUP_REMOVED lines=9> */
.L_x_95:
        /* <DEDUP_REMOVED lines=9> */
.L_x_96:
[----:B------:R-:W1:Y:S01]  /*4990*/  SYNCS.PHASECHK.TRANS64.TRYWAIT P0, [R6+URZ], R5 ;  /* 0x00000005060075a7 */ /* 0x000e62000800017f */
[----:B------:R-:W-:-:S05]  /*49a0*/  VIADD R2, R7, 0x1 ;  /* 0x0000000107027836 */ /* 0x000fca0000000000 */
[----:B------:R-:W-:-:S04]  /*49b0*/  ISETP.NE.AND P1, PT, R2, 0xc, PT ;  /* 0x0000000c0200780c */ /* 0x000fc80003f25270 */
[----:B0-----:R-:W-:Y:S02]  /*49c0*/  SEL R4, RZ, 0x1, P1 ;  /* 0x00000001ff047807 */ /* 0x001fe40000800000 */
[----:B------:R-:W-:Y:S02]  /*49d0*/  SEL R3, R2, RZ, P1 ;  /* 0x000000ff02037207 */ /* 0x000fe40000800000 */
[----:B------:R-:W-:Y:S01]  /*49e0*/  LOP3.LUT R4, R11, R4, RZ, 0x3c, !PT ;  /* 0x000000040b047212 */ /* 0x000fe200078e3cff */
[----:B-1----:R-:W-:Y:S06]  /*49f0*/  @!P0 BRA `(.L_x_78) ;  /* 0x0000000400688947 */ /* 0x002fec0003800000 */
.L_x_97:
[----:B------:R-:W-:Y:S01]  /*4a00*/  IMAD R3, R3, 0x8, R0 ;  /* 0x0000000803037824 */ /* 0x000fe200078e0200 */
[----:B------:R-:W-:-:S07]  /*4a10*/  SHF.L.U32 R0, R4, 0x1f, RZ ;  /* 0x0000001f04007819 */ /* 0x000fce00000006ff */
.L_x_79:
[----:B-1----:R1:W2:Y:S02]  /*4a20*/  SYNCS.PHASECHK.TRANS64.TRYWAIT P0, [R3+URZ], R0 ;  /* 0x00000000030075a7 */ /* 0x0022a4000800017f */
[----:B--2---:R-:W-:Y:S05]  /*4a30*/  @!P0 NANOSLEEP.SYNCS 0x989680 ;  /* 0x009896800000895d */ /* 0x004fea0003900000 */
[----:B------:R-:W2:Y:S02]  /*4a40*/  @!P0 SYNCS.PHASECHK.TRANS64 P0, [R3+URZ], R0 ;  /* 0x00000000030085a7 */ /* 0x000ea4000800007f */
[----:B--2---:R-:W-:Y:S05]  /*4a50*/  @!P0 BRA `(.L_x_79) ;  /* 0xfffffffc00f08947 */ /* 0x004fea000383ffff */
.L_x_66:
[----:B------:R-:W-:Y:S05]  /*4a60*/  BSYNC B0 ;  /* 0x0000000000007941 */ /* 0x000fea0003800000 */
.L_x_65:
[----:B------:R-:W-:Y:S05]  /*4a70*/  EXIT ;  /* 0x000000000000794d */ /* 0x000fea0003800000 */
.L_x_18:
[----:B-1----:R1:W2:Y:S02]  /*4a80*/  SYNCS.PHASECHK.TRANS64.TRYWAIT P1, [R3+URZ], R0 ;  /* 0x00000000030075a7 */ /* 0x0022a4000802017f */
[----:B--2---:R-:W-:Y:S05]  /*4a90*/  @!P1 NANOSLEEP.SYNCS 0x989680 ;  /* 0x009896800000995d */ /* 0x004fea0003900000 */
[----:B------:R-:W2:Y:S02]  /*4aa0*/  @!P1 SYNCS.PHASECHK.TRANS64 P1, [R3+URZ], R0 ;  /* 0x00000000030095a7 */ /* 0x000ea4000802007f */
[----:B--2---:R-:W-:Y:S05]  /*4ab0*/  @!P1 BRA `(.L_x_18) ;  /* 0xfffffffc00f09947 */ /* 0x004fea000383ffff */
[----:B------:R-:W-:Y:S05]  /*4ac0*/  BRA `(.L_x_17) ;  /* 0xffffffc800207947 */ /* 0x000fea000383ffff */
.L_x_23:
[----:B-1----:R-:W-:-:S04]  /*4ad0*/  IMAD.U32 R3, RZ, RZ, UR8 ;  /* 0x00000008ff037e24 */ /* 0x002fc8000f8e00ff */
[----:B------:R1:W2:Y:S03]  /*4ae0*/  SYNCS.PHASECHK.TRANS64.TRYWAIT P1, [R3+URZ], R2 ;  /* 0x00000002030075a7 */ /* 0x0002a6000802017f */
[----:B--2---:R-:W-:Y:S05]  /*4af0*/  @!P1 NANOSLEEP.SYNCS 0x989680 ;  /* 0x009896800000995d */ /* 0x004fea0003900000 */
[----:B------:R-:W2:Y:S02]  /*4b00*/  @!P1 SYNCS.PHASECHK.TRANS64 P1, [R3+URZ], R2 ;  /* 0x00000002030095a7 */ /* 0x000ea4000802007f */
[----:B--2---:R-:W-:Y:S05]  /*4b10*/  @!P1 BRA `(.L_x_23) ;  /* 0xfffffffc00ec9947 */ /* 0x004fea000383ffff */
[----:B------:R-:W-:Y:S05]  /*4b20*/  BRA `(.L_x_22) ;  /* 0xffffffcc00007947 */ /* 0x000fea000383ffff */
.L_x_52:
[----:B------:R-:W-:Y:S01]  /*4b30*/  BSSY B1, `(.L_x_80) ;  /* 0x0000006000017945 */ /* 0x000fe20003800000 */
[----:B------:R-:W-:-:S07]  /*4b40*/  IMAD.MOV.U32 R15, RZ, RZ, -0x1 ;  /* 0xffffffffff0f7424 */ /* 0x000fce00078e00ff */
[----:B------:R-:W-:Y:S05]  /*4b50*/  WARPSYNC.COLLECTIVE R15, `(.L_x_81) ;  /* 0x000000000f0c7348 */ /* 0x000fea0003c00000 */
[----:B------:R-:W-:Y:S02]  /*4b60*/  ELECT P6, UR62, PT ;  /* 0x00000000003e782f */ /* 0x000fe400038c0000 */
[----:B------:R-:W-:Y:S01]  /*4b70*/  MOV R14, UR62 ;  /* 0x0000003e000e7c02 */ /* 0x000fe20008000f00 */
[----:B------:R-:W-:Y:S10]  /*4b80*/  ENDCOLLECTIVE ;  /* 0x000000000000791b */ /* 0x000ff40003800000 */
.L_x_81:
[----:B------:R-:W-:Y:S05]  /*4b90*/  BSYNC B1 ;  /* 0x0000000000017941 */ /* 0x000fea0003800000 */
.L_x_80:
[----:B------:R-:W-:Y:S05]  /*4ba0*/  BRA `(.L_x_82) ;  /* 0xffffffec00247947 */ /* 0x000fea000383ffff */
.L_x_55:
[----:B-1----:R1:W2:Y:S02]  /*4bb0*/  SYNCS.PHASECHK.TRANS64.TRYWAIT P1, [R13+URZ+0x60], R4 ;  /* 0x000060040d0075a7 */ /* 0x0022a4000802017f */
[----:B--2---:R-:W-:Y:S05]  /*4bc0*/  @!P1 NANOSLEEP.SYNCS 0x989680 ;  /* 0x009896800000995d */ /* 0x004fea0003900000 */
[----:B------:R-:W2:Y:S02]  /*4bd0*/  @!P1 SYNCS.PHASECHK.TRANS64 P1, [R13+URZ+0x60], R4 ;  /* 0x000060040d0095a7 */ /* 0x000ea4000802007f */
[----:B--2---:R-:W-:Y:S05]  /*4be0*/  @!P1 BRA `(.L_x_55) ;  /* 0xfffffffc00f09947 */ /* 0x004fea000383ffff */
[----:B------:R-:W-:Y:S05]  /*4bf0*/  BRA `(.L_x_83) ;  /* 0xffffffec00587947 */ /* 0x000fea000383ffff */
.L_x_64:
[----:B------:R-:W-:Y:S01]  /*4c00*/  BSSY B0, `(.L_x_84) ;  /* 0x0000006000007945 */ /* 0x000fe20003800000 */
[----:B------:R-:W-:-:S07]  /*4c10*/  IMAD.MOV.U32 R15, RZ, RZ, -0x1 ;  /* 0xffffffffff0f7424 */ /* 0x000fce00078e00ff */
[----:B------:R-:W-:Y:S05]  /*4c20*/  WARPSYNC.COLLECTIVE R15, `(.L_x_85) ;  /* 0x000000000f0c7348 */ /* 0x000fea0003c00000 */
[----:B------:R-:W-:Y:S02]  /*4c30*/  ELECT P6, UR62, PT ;  /* 0x00000000003e782f */ /* 0x000fe400038c0000 */
[----:B------:R-:W-:Y:S01]  /*4c40*/  MOV R14, UR62 ;  /* 0x0000003e000e7c02 */ /* 0x000fe20008000f00 */
[----:B------:R-:W-:Y:S10]  /*4c50*/  ENDCOLLECTIVE ;  /* 0x000000000000791b */ /* 0x000ff40003800000 */
.L_x_85:
[----:B------:R-:W-:Y:S05]  /*4c60*/  BSYNC B0 ;  /* 0x0000000000007941 */ /* 0x000fea0003800000 */
.L_x_84:
[----:B------:R-:W-:Y:S05]  /*4c70*/  BRA `(.L_x_86) ;  /* 0xfffffff400ac7947 */ /* 0x000fea000383ffff */
.L_x_68:
[----:B0-----:R0:W1:Y:S02]  /*4c80*/  SYNCS.PHASECHK.TRANS64.TRYWAIT P0, [R5+URZ], R2 ;  /* 0x00000002050075a7 */ /* 0x001064000800017f */
[----:B-1----:R-:W-:Y:S05]  /*4c90*/  @!P0 NANOSLEEP.SYNCS 0x989680 ;  /* 0x009896800000895d */ /* 0x002fea0003900000 */
[----:B------:R-:W1:Y:S02]  /*4ca0*/  @!P0 SYNCS.PHASECHK.TRANS64 P0, [R5+URZ], R2 ;  /* 0x00000002050085a7 */ /* 0x000e64000800007f */
[----:B-1----:R-:W-:Y:S05]  /*4cb0*/  @!P0 BRA `(.L_x_68) ;  /* 0xfffffffc00f08947 */ /* 0x002fea000383ffff */
[----:B------:R-:W-:Y:S05]  /*4cc0*/  BRA `(.L_x_87) ;  /* 0xfffffff400ec7947 */ /* 0x000fea000383ffff */
.L_x_69:
[----:B0-----:R0:W1:Y:S02]  /*4cd0*/  SYNCS.PHASECHK.TRANS64.TRYWAIT P0, [R7+URZ], R4 ;  /* 0x00000004070075a7 */ /* 0x001064000800017f */
[----:B-1----:R-:W-:Y:S05]  /*4ce0*/  @!P0 NANOSLEEP.SYNCS 0x989680 ;  /* 0x009896800000895d */ /* 0x002fea0003900000 */
[----:B------:R-:W1:Y:S02]  /*4cf0*/  @!P0 SYNCS.PHASECHK.TRANS64 P0, [R7+URZ], R4 ;  /* 0x00000004070085a7 */ /* 0x000e64000800007f */
[----:B-1----:R-:W-:Y:S05]  /*4d00*/  @!P0 BRA `(.L_x_69) ;  /* 0xfffffffc00f08947 */ /* 0x002fea000383ffff */
[----:B------:R-:W-:Y:S05]  /*4d10*/  BRA `(.L_x_88) ;  /* 0xfffffff400fc7947 */ /* 0x000fea000383ffff */
.L_x_70:
[----:B0-----:R0:W1:Y:S02]  /*4d20*/  SYNCS.PHASECHK.TRANS64.TRYWAIT P0, [R6+URZ], R5 ;  /* 0x00000005060075a7 */ /* 0x001064000800017f */
[----:B-1----:R-:W-:Y:S05]  /*4d30*/  @!P0 NANOSLEEP.SYNCS 0x989680 ;  /* 0x009896800000895d */ /* 0x002fea0003900000 */
[----:B------:R-:W1:Y:S02]  /*4d40*/  @!P0 SYNCS.PHASECHK.TRANS64 P0, [R6+URZ], R5 ;  /* 0x00000005060085a7 */ /* 0x000e64000800007f */
[----:B-1----:R-:W-:Y:S05]  /*4d50*/  @!P0 BRA `(.L_x_70) ;  /* 0xfffffffc00f08947 */ /* 0x002fea000383ffff */
[----:B------:R-:W-:Y:S05]  /*4d60*/  BRA `(.L_x_89) ;  /* 0xfffffff8000c7947 */ /* 0x000fea000383ffff */
.L_x_71:
[----:B0-----:R0:W1:Y:S02]  /*4d70*/  SYNCS.PHASECHK.TRANS64.TRYWAIT P0, [R9+URZ], R4 ;  /* 0x00000004090075a7 */ /* 0x001064000800017f */
[----:B-1----:R-:W-:Y:S05]  /*4d80*/  @!P0 NANOSLEEP.SYNCS 0x989680 ;  /* 0x009896800000895d */ /* 0x002fea0003900000 */
[----:B------:R-:W1:Y:S02]  /*4d90*/  @!P0 SYNCS.PHASECHK.TRANS64 P0, [R9+URZ], R4 ;  /* 0x00000004090085a7 */ /* 0x000e64000800007f */
[----:B-1----:R-:W-:Y:S05]  /*4da0*/  @!P0 BRA `(.L_x_71) ;  /* 0xfffffffc00f08947 */ /* 0x002fea000383ffff */
[----:B------:R-:W-:Y:S05]  /*4db0*/  BRA `(.L_x_90) ;  /* 0xfffffff8001c7947 */ /* 0x000fea000383ffff */
.L_x_72:
[----:B0-----:R0:W1:Y:S02]  /*4dc0*/  SYNCS.PHASECHK.TRANS64.TRYWAIT P0, [R6+URZ], R5 ;  /* 0x00000005060075a7 */ /* 0x001064000800017f */
[----:B-1----:R-:W-:Y:S05]  /*4dd0*/  @!P0 NANOSLEEP.SYNCS 0x989680 ;  /* 0x009896800000895d */ /* 0x002fea0003900000 */
[----:B------:R-:W1:Y:S02]  /*4de0*/  @!P0 SYNCS.PHASECHK.TRANS64 P0, [R6+URZ], R5 ;  /* 0x00000005060085a7 */ /* 0x000e64000800007f */
[----:B-1----:R-:W-:Y:S05]  /*4df0*/  @!P0 BRA `(.L_x_72) ;  /* 0xfffffffc00f08947 */ /* 0x002fea000383ffff */
[----:B------:R-:W-:Y:S05]  /*4e00*/  BRA `(.L_x_91) ;  /* 0xfffffff8002c7947 */ /* 0x000fea000383ffff */
.L_x_73:
[----:B0-----:R0:W1:Y:S02]  /*4e10*/  SYNCS.PHASECHK.TRANS64.TRYWAIT P0, [R9+URZ], R4 ;  /* 0x00000004090075a7 */ /* 0x001064000800017f */
[----:B-1----:R-:W-:Y:S05]  /*4e20*/  @!P0 NANOSLEEP.SYNCS 0x989680 ;  /* 0x009896800000895d */ /* 0x002fea0003900000 */
[----:B------:R-:W1:Y:S02]  /*4e30*/  @!P0 SYNCS.PHASECHK.TRANS64 P0, [R9+URZ], R4 ;  /* 0x00000004090085a7 */ /* 0x000e64000800007f */
[----:B-1----:R-:W-:Y:S05]  /*4e40*/  @!P0 BRA `(.L_x_73) ;  /* 0xfffffffc00f08947 */ /* 0x002fea000383ffff */
[----:B------:R-:W-:Y:S05]  /*4e50*/  BRA `(.L_x_92) ;  /* 0xfffffff8003c7947 */ /* 0x000fea000383ffff */
.L_x_74:
[----:B0-----:R0:W1:Y:S02]  /*4e60*/  SYNCS.PHASECHK.TRANS64.TRYWAIT P0, [R6+URZ], R5 ;  /* 0x00000005060075a7 */ /* 0x001064000800017f */
[----:B-1----:R-:W-:Y:S05]  /*4e70*/  @!P0 NANOSLEEP.SYNCS 0x989680 ;  /* 0x009896800000895d */ /* 0x002fea0003900000 */
[----:B------:R-:W1:Y:S02]  /*4e80*/  @!P0 SYNCS.PHASECHK.TRANS64 P0, [R6+URZ], R5 ;  /* 0x00000005060085a7 */ /* 0x000e64000800007f */
[----:B-1----:R-:W-:Y:S05]  /*4e90*/  @!P0 BRA `(.L_x_74) ;  /* 0xfffffffc00f08947 */ /* 0x002fea000383ffff */
[----:B------:R-:W-:Y:S05]  /*4ea0*/  BRA `(.L_x_93) ;  /* 0xfffffff8004c7947 */ /* 0x000fea000383ffff */
.L_x_75:
[----:B0-----:R0:W1:Y:S02]  /*4eb0*/  SYNCS.PHASECHK.TRANS64.TRYWAIT P0, [R9+URZ], R4 ;  /* 0x00000004090075a7 */ /* 0x001064000800017f */
[----:B-1----:R-:W-:Y:S05]  /*4ec0*/  @!P0 NANOSLEEP.SYNCS 0x989680 ;  /* 0x009896800000895d */ /* 0x002fea0003900000 */
[----:B------:R-:W1:Y:S02]  /*4ed0*/  @!P0 SYNCS.PHASECHK.TRANS64 P0, [R9+URZ], R4 ;  /* 0x00000004090085a7 */ /* 0x000e64000800007f */
[----:B-1----:R-:W-:Y:S05]  /*4ee0*/  @!P0 BRA `(.L_x_75) ;  /* 0xfffffffc00f08947 */ /* 0x002fea000383ffff */
[----:B------:R-:W-:Y:S05]  /*4ef0*/  BRA `(.L_x_94) ;  /* 0xfffffff8005c7947 */ /* 0x000fea000383ffff */
.L_x_76:
[----:B0-----:R0:W1:Y:S02]  /*4f00*/  SYNCS.PHASECHK.TRANS64.TRYWAIT P0, [R6+URZ], R5 ;  /* 0x00000005060075a7 */ /* 0x001064000800017f */
[----:B-1----:R-:W-:Y:S05]  /*4f10*/  @!P0 NANOSLEEP.SYNCS 0x989680 ;  /* 0x009896800000895d */ /* 0x002fea0003900000 */
[----:B------:R-:W1:Y:S02]  /*4f20*/  @!P0 SYNCS.PHASECHK.TRANS64 P0, [R6+URZ], R5 ;  /* 0x00000005060085a7 */ /* 0x000e64000800007f */
[----:B-1----:R-:W-:Y:S05]  /*4f30*/  @!P0 BRA `(.L_x_76) ;  /* 0xfffffffc00f08947 */ /* 0x002fea000383ffff */
[----:B------:R-:W-:Y:S05]  /*4f40*/  BRA `(.L_x_95) ;  /* 0xfffffff8006c7947 */ /* 0x000fea000383ffff */
.L_x_77:
[----:B0-----:R0:W1:Y:S02]  /*4f50*/  SYNCS.PHASECHK.TRANS64.TRYWAIT P0, [R9+URZ], R4 ;  /* 0x00000004090075a7 */ /* 0x001064000800017f */
[----:B-1----:R-:W-:Y:S05]  /*4f60*/  @!P0 NANOSLEEP.SYNCS 0x989680 ;  /* 0x009896800000895d */ /* 0x002fea0003900000 */
[----:B------:R-:W1:Y:S02]  /*4f70*/  @!P0 SYNCS.PHASECHK.TRANS64 P0, [R9+URZ], R4 ;  /* 0x00000004090085a7 */ /* 0x000e64000800007f */
[----:B-1----:R-:W-:Y:S05]  /*4f80*/  @!P0 BRA `(.L_x_77) ;  /* 0xfffffffc00f08947 */ /* 0x002fea000383ffff */
[----:B------:R-:W-:Y:S05]  /*4f90*/  BRA `(.L_x_96) ;  /* 0xfffffff8007c7947 */ /* 0x000fea000383ffff */
.L_x_78:
[----:B0-----:R0:W1:Y:S02]  /*4fa0*/  SYNCS.PHASECHK.TRANS64.TRYWAIT P0, [R6+URZ], R5 ;  /* 0x00000005060075a7 */ /* 0x001064000800017f */
[----:B-1----:R-:W-:Y:S05]  /*4fb0*/  @!P0 NANOSLEEP.SYNCS 0x989680 ;  /* 0x009896800000895d */ /* 0x002fea0003900000 */
[----:B------:R-:W1:Y:S02]  /*4fc0*/  @!P0 SYNCS.PHASECHK.TRANS64 P0, [R6+URZ], R5 ;  /* 0x00000005060085a7 */ /* 0x000e64000800007f */
[----:B-1----:R-:W-:Y:S05]  /*4fd0*/  @!P0 BRA `(.L_x_78) ;  /* 0xfffffffc00f08947 */ /* 0x002fea000383ffff */
[----:B------:R-:W-:Y:S05]  /*4fe0*/  BRA `(.L_x_97) ;  /* 0xfffffff800847947 */ /* 0x000fea000383ffff */
.L_x_98:
[----:B------:R-:W-:-:S00]  /*4ff0*/  BRA `(.L_x_98) ;  /* 0xfffffffc00fc7947 */ /* 0x000fc0000383ffff */
[----:B------:R-:W-:-:S00]  /*5000*/  NOP ;  /* 0x0000000000007918 */ /* 0x000fc00000000000 */
[----:B------:R-:W-:-:S00]  /*5010*/  NOP ;  /* 0x0000000000007918 */ /* 0x000fc00000000000 */
[----:B------:R-:W-:-:S00]  /*5020*/  NOP ;  /* 0x0000000000007918 */ /* 0x000fc00000000000 */
[----:B------:R-:W-:-:S00]  /*5030*/  NOP ;  /* 0x0000000000007918 */ /* 0x000fc00000000000 */
[----:B------:R-:W-:-:S00]  /*5040*/  NOP ;  /* 0x0000000000007918 */ /* 0x000fc00000000000 */
[----:B------:R-:W-:-:S00]  /*5050*/  NOP ;  /* 0x0000000000007918 */ /* 0x000fc00000000000 */
[----:B------:R-:W-:-:S00]  /*5060*/  NOP ;  /* 0x0000000000007918 */ /* 0x000fc00000000000 */
[----:B------:R-:W-:-:S00]  /*5070*/  NOP ;  /* 0x0000000000007918 */ /* 0x000fc00000000000 */
.L_x_99:


//--------------------- .nv.global.init           --------------------------
	.section	.nv.global.init,"aw",@progbits
.nv.global.init:
	.type		$str$22,@object
	.size		$str$22,($str$23 - $str$22)
$str$22:
        /*0000*/ 	.byte	0x6b, 0x5f, 0x74, 0x69, 0x6c, 0x65, 0x5f, 0x63, 0x6f, 0x75, 0x6e, 0x74, 0x20, 0x3e, 0x3d, 0x20
        /*0010*/ 	.byte	0x31, 0x00
	.type		$str$23,@object
	.size		$str$23,(__unnamed_1 - $str$23)
$str$23:
        /*0012*/ 	.byte	0x2f, 0x74, 0x6d, 0x70, 0x2f, 0x63, 0x75, 0x74, 0x6c, 0x61, 0x73, 0x73, 0x5f, 0x73, 0x77, 0x65
        /*0022*/ 	.byte	0x65, 0x70, 0x5f, 0x73, 0x72, 0x63, 0x2f, 0x69, 0x6e, 0x63, 0x6c, 0x75, 0x64, 0x65, 0x2f, 0x63
        /*0032*/ 	.byte	0x75, 0x74, 0x6c, 0x61, 0x73, 0x73, 0x2f, 0x67, 0x65, 0x6d, 0x6d, 0x2f, 0x63, 0x6f, 0x6c, 0x6c
        /*0042*/ 	.byte	0x65, 0x63, 0x74, 0x69, 0x76, 0x65, 0x2f, 0x73, 0x6d, 0x39, 0x30, 0x5f, 0x6d, 0x6d, 0x61, 0x5f
        /*0052*/ 	.byte	0x74, 0x6d, 0x61, 0x5f, 0x67, 0x6d, 0x6d, 0x61, 0x5f, 0x73, 0x73, 0x5f, 0x77, 0x61, 0x72, 0x70
        /*0062*/ 	.byte	0x73, 0x70, 0x65, 0x63, 0x69, 0x61, 0x6c, 0x69, 0x7a, 0x65, 0x64, 0x2e, 0x68, 0x70, 0x70, 0x00
	.type		__unnamed_1,@object
	.size		__unnamed_1,(.L_0 - __unnamed_1)
__unnamed_1:
        /*0072*/ 	.byte	0x76, 0x6f, 0x69, 0x64, 0x20, 0x63, 0x75, 0x74, 0x6c, 0x61, 0x73, 0x73, 0x3a, 0x3a, 0x67, 0x65
        /* <DEDUP_REMOVED lines=180> */
        /*0bc2*/ 	.byte	0x5d, 0x00
.L_0:


//--------------------- .nv.shared._ZN7cutlass13device_kernelINS_4gemm6kernel13GemmUniversalIN4cute5tupleIJiiiiEEENS1_10collective13CollectiveMmaINS1_34MainloopSm90TmaGmmaWarpSpecializedILi12ENS5_IJNS4_1CILi1EEESB_SB_EEENS1_35KernelTmaWarpSpecializedCooperativeEEENS5_IJNSA_ILi128EEENSA_ILi16EEENSA_ILi64EEEEEENS_10bfloat16_tENS5_IJlSB_lEEESJ_SK_NS4_8TiledMMAINS4_8MMA_AtomIJNS4_4SM904GMMA27MMA_64x16x16_F32BF16BF16_SSILNSO_5MajorE0ELSQ_0ELNSO_7ScaleInE1ELSR_1EEEEEENS4_6LayoutINS5_IJNSA_ILi2EEESB_SB_EEENS5_IJSB_NSA_ILi0EEESX_EEEEENS5_IJNS4_10UnderscoreES10_S10_EEEEENS4_13SM90_TMA_LOADENS4_14ComposedLayoutINS4_7SwizzleILi3ELi4ELi3EEENS4_18smem_ptr_flag_bitsILi16EEENSU_INS5_IJNSA_ILi8EEESH_EEENS5_IJSH_SB_EEEEEEEvNS4_8identityES13_S1D_vS1E_EENS_8epilogue10collective6detail29Sm90TmaWarpSpecializedAdapterINS1H_15DefaultEpilogueISJ_SK_SK_NS1G_6thread17LinearCombinationISJ_Li1EffLNS1L_9ScaleType4KindE0ELNS_15FloatRoundStyleE2ESJ_EENS1_15EpilogueDefaultEEEEEvvEEEEvNT_6ParamsE --------------------------
	.section	.nv.shared._ZN7cutlass13device_kernelINS_4gemm6kernel13GemmUniversalIN4cute5tupleIJiiiiEEENS1_10collective13CollectiveMmaINS1_34MainloopSm90TmaGmmaWarpSpecializedILi12ENS5_IJNS4_1CILi1EEESB_SB_EEENS1_35KernelTmaWarpSpecializedCooperativeEEENS5_IJNSA_ILi128EEENSA_ILi16EEENSA_ILi64EEEEEENS_10bfloat16_tENS5_IJlSB_lEEESJ_SK_NS4_8TiledMMAINS4_8MMA_AtomIJNS4_4SM904GMMA27MMA_64x16x16_F32BF16BF16_SSILNSO_5MajorE0ELSQ_0ELNSO_7ScaleInE1ELSR_1EEEEEENS4_6LayoutINS5_IJNSA_ILi2EEESB_SB_EEENS5_IJSB_NSA_ILi0EEESX_EEEEENS5_IJNS4_10UnderscoreES10_S10_EEEEENS4_13SM90_TMA_LOADENS4_14ComposedLayoutINS4_7SwizzleILi3ELi4ELi3EEENS4_18smem_ptr_flag_bitsILi16EEENSU_INS5_IJNSA_ILi8EEESH_EEENS5_IJSH_SB_EEEEEEEvNS4_8identityES13_S1D_vS1E_EENS_8epilogue10collective6detail29Sm90TmaWarpSpecializedAdapterINS1H_15DefaultEpilogueISJ_SK_SK_NS1G_6thread17LinearCombinationISJ_Li1EffLNS1L_9ScaleType4KindE0ELNS_15FloatRoundStyleE2ESJ_EENS1_15EpilogueDefaultEEEEEvvEEEEvNT_6ParamsE,"aw",@nobits
	.sectionflags	@""
	.align	16
	.zero		1024


//--------------------- .nv.shared.reserved.0     --------------------------
	.section	.nv.shared.reserved.0,"aw",@nobits
	.weak		__nv_reservedSMEM_offset_0_alias
	.size		__nv_reservedSMEM_offset_0_alias, 0, 0
	.other		__nv_reservedSMEM_offset_0_alias,@"STO_CUDA_RESERVED_SHARED STV_DEFAULT"
__nv_reservedSMEM_offset_0_alias:
	.zero		0


//--------------------- .nv.global                --------------------------
	.section	.nv.global,"aw",@nobits
.nv.global:
	.type		_ZN39_INTERNAL_ae3f19da_4_k_cu_876eeb47_31954cute1_E,@object
	.size		_ZN39_INTERNAL_ae3f19da_4_k_cu_876eeb47_31954cute1_E,(_ZN39_INTERNAL_ae3f19da_4_k_cu_876eeb47_31954cuda3std3__45__cpo6cbeginE - _ZN39_INTERNAL_ae3f19da_4_k_cu_876eeb47_31954cute1_E)
_ZN39_INTERNAL_ae3f19da_4_k_cu_876eeb47_31954cute1_E:
	.zero		1
	.type		_ZN39_INTERNAL_ae3f19da_4_k_cu_876eeb47_31954cuda3std3__45__cpo6cbeginE,@object
	.size		_ZN39_INTERNAL_ae3f19da_4_k_cu_876eeb47_31954cuda3std3__45__cpo6cbeginE,(_ZN39_INTERNAL_ae3f19da_4_k_cu_876eeb47_31954cuda3std3__48in_placeE - _ZN39_INTERNAL_ae3f19da_4_k_cu_876eeb47_31954cuda3std3__45__cpo6cbeginE)
_ZN39_INTERNAL_ae3f19da_4_k_cu_876eeb47_31954cuda3std3__45__cpo6cbeginE:
	.zero		1
	.type		_ZN39_INTERNAL_ae3f19da_4_k_cu_876eeb47_31954cuda3std3__48in_placeE,@object
	.size		_ZN39_INTERNAL_ae3f19da_4_k_cu_876eeb47_31954cuda3std3__48in_placeE,(_ZN39_INTERNAL_ae3f19da_4_k_cu_876eeb47_31954cuda3std6ranges3__45__cpo9iter_moveE - _ZN39_INTERNAL_ae3f19da_4_k_cu_876eeb47_31954cuda3std3__48in_placeE)
_ZN39_INTERNAL_ae3f19da_4_k_cu_876eeb47_31954cuda3std3__48in_placeE:
	.zero		1
	.type		_ZN39_INTERNAL_ae3f19da_4_k_cu_876eeb47_31954cuda3std6ranges3__45__cpo9iter_moveE,@object
	.size		_ZN39_INTERNAL_ae3f19da_4_k_cu_876eeb47_31954cuda3std6ranges3__45__cpo9iter_moveE,(_ZN39_INTERNAL_ae3f19da_4_k_cu_876eeb47_31954cuda3std3__45__cpo5beginE - _ZN39_INTERNAL_ae3f19da_4_k_cu_876eeb47_31954cuda3std6ranges3__45__cpo9iter_moveE)
_ZN39_INTERNAL_ae3f19da_4_k_cu_876eeb47_31954cuda3std6ranges3__45__cpo9iter_moveE:
	.zero		1
	.type		_ZN39_INTERNAL_ae3f19da_4_k_cu_876eeb47_31954cuda3std3__45__cpo5beginE,@object
	.size		_ZN39_INTERNAL_ae3f19da_4_k_cu_876eeb47_31954cuda3std3__45__cpo5beginE,(_ZN39_INTERNAL_ae3f19da_4_k_cu_876eeb47_31954cuda3std3__441_GLOBAL__N__ae3f19da_4_k_cu_876eeb47_31956ignoreE - _ZN39_INTERNAL_ae3f19da_4_k_cu_876eeb47_31954cuda3std3__45__cpo5beginE)
_ZN39_INTERNAL_ae3f19da_4_k_cu_876eeb47_31954cuda3std3__45__cpo5beginE:
	.zero		1
	.type		_ZN39_INTERNAL_ae3f19da_4_k_cu_876eeb47_31954cuda3std3__441_GLOBAL__N__ae3f19da_4_k_cu_876eeb47_31956ignoreE,@object
	.size		_ZN39_INTERNAL_ae3f19da_4_k_cu_876eeb47_31954cuda3std3__441_GLOBAL__N__ae3f19da_4_k_cu_876eeb47_31956ignoreE,(_ZN39_INTERNAL_ae3f19da_4_k_cu_876eeb47_31954cute7productE - _ZN39_INTERNAL_ae3f19da_4_k_cu_876eeb47_31954cuda3std3__441_GLOBAL__N__ae3f19da_4_k_cu_876eeb47_31956ignoreE)
_ZN39_INTERNAL_ae3f19da_4_k_cu_876eeb47_31954cuda3std3__441_GLOBAL__N__ae3f19da_4_k_cu_876eeb47_31956ignoreE:
	.zero		1
	.type		_ZN39_INTERNAL_ae3f19da_4_k_cu_876eeb47_31954cute7productE,@object
	.size		_ZN39_INTERNAL_ae3f19da_4_k_cu_876eeb47_31954cute7productE,(_ZN39_INTERNAL_ae3f19da_4_k_cu_876eeb47_31954cuda3std3__45__cpo3endE - _ZN39_INTERNAL_ae3f19da_4_k_cu_876eeb47_31954cute7productE)
_ZN39_INTERNAL_ae3f19da_4_k_cu_876eeb47_31954cute7productE:
	.zero		1
	.type		_ZN39_INTERNAL_ae3f19da_4_k_cu_876eeb47_31954cuda3std3__45__cpo3endE,@object
	.size		_ZN39_INTERNAL_ae3f19da_4_k_cu_876eeb47_31954cuda3std3__45__cpo3endE,(_ZN39_INTERNAL_ae3f19da_4_k_cu_876eeb47_31954cuda3std3__419piecewise_constructE - _ZN39_INTERNAL_ae3f19da_4_k_cu_876eeb47_31954cuda3std3__45__cpo3endE)
_ZN39_INTERNAL_ae3f19da_4_k_cu_876eeb47_31954cuda3std3__45__cpo3endE:
	.zero		1
	.type		_ZN39_INTERNAL_ae3f19da_4_k_cu_876eeb47_31954cuda3std3__419piecewise_constructE,@object
	.size		_ZN39_INTERNAL_ae3f19da_4_k_cu_876eeb47_31954cuda3std3__419piecewise_constructE,(_ZN39_INTERNAL_ae3f19da_4_k_cu_876eeb47_31954cuda3std3__45__cpo4cendE - _ZN39_INTERNAL_ae3f19da_4_k_cu_876eeb47_31954cuda3std3__419piecewise_constructE)
_ZN39_INTERNAL_ae3f19da_4_k_cu_876eeb47_31954cuda3std3__419piecewise_constructE:
	.zero		1
	.type		_ZN39_INTERNAL_ae3f19da_4_k_cu_876eeb47_31954cuda3std3__45__cpo4cendE,@object
	.size		_ZN39_INTERNAL_ae3f19da_4_k_cu_876eeb47_31954cuda3std3__45__cpo4cendE,(_ZN39_INTERNAL_ae3f19da_4_k_cu_876eeb47_31954cuda3std6ranges3__45__cpo4swapE - _ZN39_INTERNAL_ae3f19da_4_k_cu_876eeb47_31954cuda3std3__45__cpo4cendE)
_ZN39_INTERNAL_ae3f19da_4_k_cu_876eeb47_31954cuda3std3__45__cpo4cendE:
	.zero		1
	.type		_ZN39_INTERNAL_ae3f19da_4_k_cu_876eeb47_31954cuda3std6ranges3__45__cpo4swapE,@object
	.size		_ZN39_INTERNAL_ae3f19da_4_k_cu_876eeb47_31954cuda3std6ranges3__45__cpo4swapE,(.L_8 - _ZN39_INTERNAL_ae3f19da_4_k_cu_876eeb47_31954cuda3std6ranges3__45__cpo4swapE)
_ZN39_INTERNAL_ae3f19da_4_k_cu_876eeb47_31954cuda3std6ranges3__45__cpo4swapE:
	.zero		1
.L_8:


//--------------------- .nv.constant0._ZN7cutlass13device_kernelINS_4gemm6kernel13GemmUniversalIN4cute5tupleIJiiiiEEENS1_10collective13CollectiveMmaINS1_34MainloopSm90TmaGmmaWarpSpecializedILi12ENS5_IJNS4_1CILi1EEESB_SB_EEENS1_35KernelTmaWarpSpecializedCooperativeEEENS5_IJNSA_ILi128EEENSA_ILi16EEENSA_ILi64EEEEEENS_10bfloat16_tENS5_IJlSB_lEEESJ_SK_NS4_8TiledMMAINS4_8MMA_AtomIJNS4_4SM904GMMA27MMA_64x16x16_F32BF16BF16_SSILNSO_5MajorE0ELSQ_0ELNSO_7ScaleInE1ELSR_1EEEEEENS4_6LayoutINS5_IJNSA_ILi2EEESB_SB_EEENS5_IJSB_NSA_ILi0EEESX_EEEEENS5_IJNS4_10UnderscoreES10_S10_EEEEENS4_13SM90_TMA_LOADENS4_14ComposedLayoutINS4_7SwizzleILi3ELi4ELi3EEENS4_18smem_ptr_flag_bitsILi16EEENSU_INS5_IJNSA_ILi8EEESH_EEENS5_IJSH_SB_EEEEEEEvNS4_8identityES13_S1D_vS1E_EENS_8epilogue10collective6detail29Sm90TmaWarpSpecializedAdapterINS1H_15DefaultEpilogueISJ_SK_SK_NS1G_6thread17LinearCombinationISJ_Li1EffLNS1L_9ScaleType4KindE0ELNS_15FloatRoundStyleE2ESJ_EENS1_15EpilogueDefaultEEEEEvvEEEEvNT_6ParamsE --------------------------
	.section	.nv.constant0._ZN7cutlass13device_kernelINS_4gemm6kernel13GemmUniversalIN4cute5tupleIJiiiiEEENS1_10collective13CollectiveMmaINS1_34MainloopSm90TmaGmmaWarpSpecializedILi12ENS5_IJNS4_1CILi1EEESB_SB_EEENS1_35KernelTmaWarpSpecializedCooperativeEEENS5_IJNSA_ILi128EEENSA_ILi16EEENSA_ILi64EEEEEENS_10bfloat16_tENS5_IJlSB_lEEESJ_SK_NS4_8TiledMMAINS4_8MMA_AtomIJNS4_4SM904GMMA27MMA_64x16x16_F32BF16BF16_SSILNSO_5MajorE0ELSQ_0ELNSO_7ScaleInE1ELSR_1EEEEEENS4_6LayoutINS5_IJNSA_ILi2EEESB_SB_EEENS5_IJSB_NSA_ILi0EEESX_EEEEENS5_IJNS4_10UnderscoreES10_S10_EEEEENS4_13SM90_TMA_LOADENS4_14ComposedLayoutINS4_7SwizzleILi3ELi4ELi3EEENS4_18smem_ptr_flag_bitsILi16EEENSU_INS5_IJNSA_ILi8EEESH_EEENS5_IJSH_SB_EEEEEEEvNS4_8identityES13_S1D_vS1E_EENS_8epilogue10collective6detail29Sm90TmaWarpSpecializedAdapterINS1H_15DefaultEpilogueISJ_SK_SK_NS1G_6thread17LinearCombinationISJ_Li1EffLNS1L_9ScaleType4KindE0ELNS_15FloatRoundStyleE2ESJ_EENS1_15EpilogueDefaultEEEEEvvEEEEvNT_6ParamsE,"a",@progbits
	.sectionflags	@""
	.align	4
.nv.constant0._ZN7cutlass13device_kernelINS_4gemm6kernel13GemmUniversalIN4cute5tupleIJiiiiEEENS1_10collective13CollectiveMmaINS1_34MainloopSm90TmaGmmaWarpSpecializedILi12ENS5_IJNS4_1CILi1EEESB_SB_EEENS1_35KernelTmaWarpSpecializedCooperativeEEENS5_IJNSA_ILi128EEENSA_ILi16EEENSA_ILi64EEEEEENS_10bfloat16_tENS5_IJlSB_lEEESJ_SK_NS4_8TiledMMAINS4_8MMA_AtomIJNS4_4SM904GMMA27MMA_64x16x16_F32BF16BF16_SSILNSO_5MajorE0ELSQ_0ELNSO_7ScaleInE1ELSR_1EEEEEENS4_6LayoutINS5_IJNSA_ILi2EEESB_SB_EEENS5_IJSB_NSA_ILi0EEESX_EEEEENS5_IJNS4_10UnderscoreES10_S10_EEEEENS4_13SM90_TMA_LOADENS4_14ComposedLayoutINS4_7SwizzleILi3ELi4ELi3EEENS4_18smem_ptr_flag_bitsILi16EEENSU_INS5_IJNSA_ILi8EEESH_EEENS5_IJSH_SB_EEEEEEEvNS4_8identityES13_S1D_vS1E_EENS_8epilogue10collective6detail29Sm90TmaWarpSpecializedAdapterINS1H_15DefaultEpilogueISJ_SK_SK_NS1G_6thread17LinearCombinationISJ_Li1EffLNS1L_9ScaleType4KindE0ELNS_15FloatRoundStyleE2ESJ_EENS1_15EpilogueDefaultEEEEEvvEEEEvNT_6ParamsE:
	.zero		1664


//--------------------- SYMBOLS --------------------------

	.type		.nv.reservedSmem.offset0,@object
	.size		.nv.reservedSmem.offset0,0x4
	.type		__assertfail,@function
